// auto-generated by cutlass_sweep.gemm — config: {"arch": "sm_90", "cluster_m": 2, "cluster_n": 1, "dtype": "bf16", "dtype_b": "bf16", "layout": "nt", "stages": 0, "tile_k": 128, "tile_m": 64, "tile_n": 256}
#include "cutlass/cutlass.h"
#include "cutlass/gemm/collective/collective_builder.hpp"
#include "cutlass/gemm/device/gemm_universal_adapter.h"
#include "cutlass/gemm/kernel/gemm_universal.hpp"
#include "cutlass/epilogue/collective/collective_builder.hpp"

using ElemA = cutlass::bfloat16_t;
using ElemB = cutlass::bfloat16_t;
using ElemCD = cutlass::bfloat16_t;
using Acc  = float;
using TileShape    = cute::Shape<cute::_64, cute::_256, cute::_128>;
using ClusterShape = cute::Shape<cute::_2, cute::_1, cute::_1>;

using CollectiveEpilogue = typename cutlass::epilogue::collective::CollectiveBuilder<
    cutlass::arch::Sm90, cutlass::arch::OpClassTensorOp,
    TileShape, ClusterShape,
    cutlass::epilogue::collective::EpilogueTileAuto,
    Acc, Acc,
    ElemCD, cutlass::layout::RowMajor, 128 / cutlass::sizeof_bits<ElemCD>::value,
    ElemCD, cutlass::layout::RowMajor, 128 / cutlass::sizeof_bits<ElemCD>::value,
    cutlass::epilogue::collective::EpilogueScheduleAuto
  >::CollectiveOp;

using CollectiveMainloop = typename cutlass::gemm::collective::CollectiveBuilder<
    cutlass::arch::Sm90, cutlass::arch::OpClassTensorOp,
    ElemA, cutlass::layout::RowMajor, 128 / cutlass::sizeof_bits<ElemA>::value,
    ElemB, cutlass::layout::ColumnMajor, 128 / cutlass::sizeof_bits<ElemB>::value,
    Acc,
    TileShape, ClusterShape,
    cutlass::gemm::collective::StageCountAutoCarveout<static_cast<int>(sizeof(typename CollectiveEpilogue::SharedStorage))>,
    cutlass::gemm::collective::KernelScheduleAuto
  >::CollectiveOp;

using GemmKernel = cutlass::gemm::kernel::GemmUniversal<
    cute::Shape<int,int,int,int>,
    CollectiveMainloop,
    CollectiveEpilogue
>;
using Gemm = cutlass::gemm::device::GemmUniversalAdapter<GemmKernel>;

// Force the device kernel symbol into the cubin without needing a host main.
auto* _anchor = &cutlass::device_kernel<GemmKernel>;


// ===== COMPILED SASS (sm_90a) =====

	.target	sm_90a

	.elftype	@"ET_EXEC"


//--------------------- .note.nv.tkinfo           --------------------------
	.section	.note.nv.tkinfo,"",@"SHT_NOTE"
	.sectionflags	@"SHF_NOTE_NV_TKINFO"
	.tkinfo
        /*0018*/ 	.word	0x00000002
        /*0030*/ 	.string	""
        /*0030*/ 	.string	"ptxas"
        /*0030*/ 	.string	"Cuda compilation tools, release 13.0, V13.0.88"
        /*0030*/ 	.string	"Build cuda_13.0.r13.0/compiler.36424714_0"
        /*0030*/ 	.string	"-arch sm_90a -m 64 "



//--------------------- .note.nv.cuinfo           --------------------------
	.section	.note.nv.cuinfo,"",@"SHT_NOTE"
	.sectionflags	@"SHF_NOTE_NV_CUINFO"
        /*0018*/ 	.short	0x0002
        /*001a*/ 	.short	0x005a
        /*001c*/ 	.short	0x0082
	.zero		2


//--------------------- .nv.info                  --------------------------
	.section	.nv.info,"",@"SHT_CUDA_INFO"
	.align	4


	//----- nvinfo : EIATTR_REGCOUNT
	.align		4
        /*0000*/ 	.byte	0x04, 0x2f
        /*0002*/ 	.short	(.L_15 - .L_14)
	.align		4
.L_14:
        /*0004*/ 	.word	index@(_ZN7cutlass13device_kernelINS_4gemm6kernel13GemmUniversalIN4cute5tupleIJiiiiEEENS1_10collective13CollectiveMmaINS1_34MainloopSm90TmaGmmaWarpSpecializedILi2ENS5_IJNS4_1CILi2EEENSA_ILi1EEESC_EEENS1_32KernelTmaWarpSpecializedPingpongEEENS5_IJNSA_ILi64EEENSA_ILi256EEENSA_ILi128EEEEEENS_10bfloat16_tENS5_IJlSC_lEEESK_SL_NS4_8TiledMMAINS4_8MMA_AtomIJNS4_4SM904GMMA28MMA_64x256x16_F32BF16BF16_SSILNSP_5MajorE0ELSR_0ELNSP_7ScaleInE1ELSS_1EEEEEENS4_6LayoutINS5_IJSC_SC_SC_EEENS5_IJNSA_ILi0EEESX_SX_EEEEENS5_IJNS4_10UnderscoreES10_S10_EEEEENS4_13SM90_TMA_LOADENS4_14ComposedLayoutINS4_7SwizzleILi3ELi4ELi3EEENS4_18smem_ptr_flag_bitsILi16EEENSV_INS5_IJNSA_ILi8EEESG_EEENS5_IJSG_SC_EEEEEEEvNS4_8identityENS4_23SM90_TMA_LOAD_MULTICASTES1D_vS1E_EENS_8epilogue10collective6detail29Sm90TmaWarpSpecializedAdapterINS1I_15DefaultEpilogueISK_SL_SL_NS1H_6thread17LinearCombinationISK_Li1EffLNS1M_9ScaleType4KindE0ELNS_15FloatRoundStyleE2ESK_EENS1_15EpilogueDefaultEEEEEvvEEEEvNT_6ParamsE)
        /*0008*/ 	.word	0x000000a8


	//----- nvinfo : EIATTR_FRAME_SIZE
	.align		4
.L_15:
        /*000c*/ 	.byte	0x04, 0x11
        /*000e*/ 	.short	(.L_17 - .L_16)
	.align		4
.L_16:
        /*0010*/ 	.word	index@(_ZN7cutlass13device_kernelINS_4gemm6kernel13GemmUniversalIN4cute5tupleIJiiiiEEENS1_10collective13CollectiveMmaINS1_34MainloopSm90TmaGmmaWarpSpecializedILi2ENS5_IJNS4_1CILi2EEENSA_ILi1EEESC_EEENS1_32KernelTmaWarpSpecializedPingpongEEENS5_IJNSA_ILi64EEENSA_ILi256EEENSA_ILi128EEEEEENS_10bfloat16_tENS5_IJlSC_lEEESK_SL_NS4_8TiledMMAINS4_8MMA_AtomIJNS4_4SM904GMMA28MMA_64x256x16_F32BF16BF16_SSILNSP_5MajorE0ELSR_0ELNSP_7ScaleInE1ELSS_1EEEEEENS4_6LayoutINS5_IJSC_SC_SC_EEENS5_IJNSA_ILi0EEESX_SX_EEEEENS5_IJNS4_10UnderscoreES10_S10_EEEEENS4_13SM90_TMA_LOADENS4_14ComposedLayoutINS4_7SwizzleILi3ELi4ELi3EEENS4_18smem_ptr_flag_bitsILi16EEENSV_INS5_IJNSA_ILi8EEESG_EEENS5_IJSG_SC_EEEEEEEvNS4_8identityENS4_23SM90_TMA_LOAD_MULTICASTES1D_vS1E_EENS_8epilogue10collective6detail29Sm90TmaWarpSpecializedAdapterINS1I_15DefaultEpilogueISK_SL_SL_NS1H_6thread17LinearCombinationISK_Li1EffLNS1M_9ScaleType4KindE0ELNS_15FloatRoundStyleE2ESK_EENS1_15EpilogueDefaultEEEEEvvEEEEvNT_6ParamsE)
        /*0014*/ 	.word	0x00000000


	//----- nvinfo : EIATTR_MIN_STACK_SIZE
	.align		4
.L_17:
        /*0018*/ 	.byte	0x04, 0x12
        /*001a*/ 	.short	(.L_19 - .L_18)
	.align		4
.L_18:
        /*001c*/ 	.word	index@(_ZN7cutlass13device_kernelINS_4gemm6kernel13GemmUniversalIN4cute5tupleIJiiiiEEENS1_10collective13CollectiveMmaINS1_34MainloopSm90TmaGmmaWarpSpecializedILi2ENS5_IJNS4_1CILi2EEENSA_ILi1EEESC_EEENS1_32KernelTmaWarpSpecializedPingpongEEENS5_IJNSA_ILi64EEENSA_ILi256EEENSA_ILi128EEEEEENS_10bfloat16_tENS5_IJlSC_lEEESK_SL_NS4_8TiledMMAINS4_8MMA_AtomIJNS4_4SM904GMMA28MMA_64x256x16_F32BF16BF16_SSILNSP_5MajorE0ELSR_0ELNSP_7ScaleInE1ELSS_1EEEEEENS4_6LayoutINS5_IJSC_SC_SC_EEENS5_IJNSA_ILi0EEESX_SX_EEEEENS5_IJNS4_10UnderscoreES10_S10_EEEEENS4_13SM90_TMA_LOADENS4_14ComposedLayoutINS4_7SwizzleILi3ELi4ELi3EEENS4_18smem_ptr_flag_bitsILi16EEENSV_INS5_IJNSA_ILi8EEESG_EEENS5_IJSG_SC_EEEEEEEvNS4_8identityENS4_23SM90_TMA_LOAD_MULTICASTES1D_vS1E_EENS_8epilogue10collective6detail29Sm90TmaWarpSpecializedAdapterINS1I_15DefaultEpilogueISK_SL_SL_NS1H_6thread17LinearCombinationISK_Li1EffLNS1M_9ScaleType4KindE0ELNS_15FloatRoundStyleE2ESK_EENS1_15EpilogueDefaultEEEEEvvEEEEvNT_6ParamsE)
        /*0020*/ 	.word	0x00000000
.L_19:


//--------------------- .nv.compat                --------------------------
	.section	.nv.compat,"",@"SHT_CUDA_COMPAT_INFO"
	.align	4
        /*0000*/ 	.byte	0x02, 0x09, 0x01, 0x00, 0x02, 0x02, 0x04, 0x00, 0x02, 0x05, 0x05, 0x00, 0x03, 0x07, 0x01, 0x01
        /*0010*/ 	.byte	0x02, 0x03, 0x01, 0x00, 0x02, 0x06, 0x01, 0x00, 0x04, 0x0b, 0x08, 0x00, 0x00, 0x00, 0x00, 0x00
        /*0020*/ 	.byte	0x00, 0x00, 0x00, 0x00


//--------------------- .nv.info._ZN7cutlass13device_kernelINS_4gemm6kernel13GemmUniversalIN4cute5tupleIJiiiiEEENS1_10collective13CollectiveMmaINS1_34MainloopSm90TmaGmmaWarpSpecializedILi2ENS5_IJNS4_1CILi2EEENSA_ILi1EEESC_EEENS1_32KernelTmaWarpSpecializedPingpongEEENS5_IJNSA_ILi64EEENSA_ILi256EEENSA_ILi128EEEEEENS_10bfloat16_tENS5_IJlSC_lEEESK_SL_NS4_8TiledMMAINS4_8MMA_AtomIJNS4_4SM904GMMA28MMA_64x256x16_F32BF16BF16_SSILNSP_5MajorE0ELSR_0ELNSP_7ScaleInE1ELSS_1EEEEEENS4_6LayoutINS5_IJSC_SC_SC_EEENS5_IJNSA_ILi0EEESX_SX_EEEEENS5_IJNS4_10UnderscoreES10_S10_EEEEENS4_13SM90_TMA_LOADENS4_14ComposedLayoutINS4_7SwizzleILi3ELi4ELi3EEENS4_18smem_ptr_flag_bitsILi16EEENSV_INS5_IJNSA_ILi8EEESG_EEENS5_IJSG_SC_EEEEEEEvNS4_8identityENS4_23SM90_TMA_LOAD_MULTICASTES1D_vS1E_EENS_8epilogue10collective6detail29Sm90TmaWarpSpecializedAdapterINS1I_15DefaultEpilogueISK_SL_SL_NS1H_6thread17LinearCombinationISK_Li1EffLNS1M_9ScaleType4KindE0ELNS_15FloatRoundStyleE2ESK_EENS1_15EpilogueDefaultEEEEEvvEEEEvNT_6ParamsE --------------------------
	.section	.nv.info._ZN7cutlass13device_kernelINS_4gemm6kernel13GemmUniversalIN4cute5tupleIJiiiiEEENS1_10collective13CollectiveMmaINS1_34MainloopSm90TmaGmmaWarpSpecializedILi2ENS5_IJNS4_1CILi2EEENSA_ILi1EEESC_EEENS1_32KernelTmaWarpSpecializedPingpongEEENS5_IJNSA_ILi64EEENSA_ILi256EEENSA_ILi128EEEEEENS_10bfloat16_tENS5_IJlSC_lEEESK_SL_NS4_8TiledMMAINS4_8MMA_AtomIJNS4_4SM904GMMA28MMA_64x256x16_F32BF16BF16_SSILNSP_5MajorE0ELSR_0ELNSP_7ScaleInE1ELSS_1EEEEEENS4_6LayoutINS5_IJSC_SC_SC_EEENS5_IJNSA_ILi0EEESX_SX_EEEEENS5_IJNS4_10UnderscoreES10_S10_EEEEENS4_13SM90_TMA_LOADENS4_14ComposedLayoutINS4_7SwizzleILi3ELi4ELi3EEENS4_18smem_ptr_flag_bitsILi16EEENSV_INS5_IJNSA_ILi8EEESG_EEENS5_IJSG_SC_EEEEEEEvNS4_8identityENS4_23SM90_TMA_LOAD_MULTICASTES1D_vS1E_EENS_8epilogue10collective6detail29Sm90TmaWarpSpecializedAdapterINS1I_15DefaultEpilogueISK_SL_SL_NS1H_6thread17LinearCombinationISK_Li1EffLNS1M_9ScaleType4KindE0ELNS_15FloatRoundStyleE2ESK_EENS1_15EpilogueDefaultEEEEEvvEEEEvNT_6ParamsE,"",@"SHT_CUDA_INFO"
	.sectionflags	@""
	.align	4


	//----- nvinfo : EIATTR_CUDA_API_VERSION
	.align		4
        /*0000*/ 	.byte	0x04, 0x37
        /*0002*/ 	.short	(.L_21 - .L_20)
.L_20:
        /*0004*/ 	.word	0x00000082


	//----- nvinfo : EIATTR_KPARAM_INFO
	.align		4
.L_21:
        /*0008*/ 	.byte	0x04, 0x17
        /*000a*/ 	.short	(.L_23 - .L_22)
.L_22:
        /*000c*/ 	.word	0x00000000
        /*0010*/ 	.short	0x0000
        /*0012*/ 	.short	0x0070
        /*0014*/ 	.byte	0x00, 0xf0, 0x01, 0x10


	//----- nvinfo : EIATTR_SPARSE_MMA_MASK
	.align		4
.L_23:
        /*0018*/ 	.byte	0x03, 0x50
        /*001a*/ 	.short	0x0000


	//----- nvinfo : EIATTR_MAXREG_COUNT
	.align		4
        /*001c*/ 	.byte	0x03, 0x1b
        /*001e*/ 	.short	0x00a8


	//----- nvinfo : EIATTR_NUM_BARRIERS
	.align		4
        /*0020*/ 	.byte	0x02, 0x4c
        /*0022*/ 	.byte	0x01
	.zero		1


	//----- nvinfo : EIATTR_EXTERNS
	.align		4
        /*0024*/ 	.byte	0x04, 0x0f
        /*0026*/ 	.short	(.L_25 - .L_24)


	//   ....[0]....
	.align		4
.L_24:
        /*0028*/ 	.word	index@(__assertfail)


	//----- nvinfo : EIATTR_MERCURY_ISA_VERSION
	.align		4
.L_25:
        /*002c*/ 	.byte	0x03, 0x5f
        /*002e*/ 	.short	0x0101


	//----- nvinfo : EIATTR_INT_WARP_WIDE_INSTR_OFFSETS
	.align		4
        /*0030*/ 	.byte	0x04, 0x31
        /*0032*/ 	.short	(.L_27 - .L_26)


	//   ....[0]....
.L_26:
        /*0034*/ 	.word	0x00000590


	//   ....[1]....
        /*0038*/ 	.word	0x000005d0


	//   ....[2]....
        /*003c*/ 	.word	0x00000660


	//   ....[3]....
        /*0040*/ 	.word	0x00000670


	//   ....[4]....
        /*0044*/ 	.word	0x00000690


	//   ....[5]....
        /*0048*/ 	.word	0x000006b0


	//   ....[6]....
        /*004c*/ 	.word	0x000007a0


	//   ....[7]....
        /*0050*/ 	.word	0x000007c0


	//   ....[8]....
        /*0054*/ 	.word	0x00002570


	//----- nvinfo : EIATTR_COOP_GROUP_MASK_REGIDS
	.align		4
.L_27:
        /*0058*/ 	.byte	0x04, 0x29
        /*005a*/ 	.short	(.L_29 - .L_28)


	//   ....[0]....
.L_28:
        /*005c*/ 	.word	0xffffffff


	//   ....[1]....
        /*0060*/ 	.word	0xffffffff


	//   ....[2]....
        /*0064*/ 	.word	0xffffffff


	//   ....[3]....
        /*0068*/ 	.word	0xffffffff


	//   ....[4]....
        /*006c*/ 	.word	0xffffffff


	//   ....[5]....
        /*0070*/ 	.word	0xffffffff


	//   ....[6]....
        /*0074*/ 	.word	0xffffffff


	//----- nvinfo : EIATTR_COOP_GROUP_INSTR_OFFSETS
	.align		4
.L_29:
        /*0078*/ 	.byte	0x04, 0x28
        /*007a*/ 	.short	(.L_31 - .L_30)


	//   ....[0]....
.L_30:
        /*007c*/ 	.word	0x00000060


	//   ....[1]....
        /*0080*/ 	.word	0x00000080


	//   ....[2]....
        /*0084*/ 	.word	0x00000180


	//   ....[3]....
        /*0088*/ 	.word	0x00000370


	//   ....[4]....
        /*008c*/ 	.word	0x000003c0


	//   ....[5]....
        /*0090*/ 	.word	0x00000560


	//   ....[6]....
        /*0094*/ 	.word	0x00000940


	//----- nvinfo : EIATTR_REG_RECONFIG
	.align		4
.L_31:
        /*0098*/ 	.byte	0x01, 0x54
	.zero		2


	//----- nvinfo : EIATTR_SYSCALL_OFFSETS
	.align		4
        /*009c*/ 	.byte	0x04, 0x46
        /*009e*/ 	.short	(.L_33 - .L_32)


	//   ....[0]....
.L_32:
        /*00a0*/ 	.word	0x00001890


	//----- nvinfo : EIATTR_MBARRIER_INSTR_OFFSETS
	.align		4
.L_33:
        /*00a4*/ 	.byte	0x04, 0x39
        /*00a6*/ 	.short	(.L_35 - .L_34)


	//   ....[0]....
.L_34:
        /*00a8*/ 	.word	0x00000300
        /*00ac*/ 	.word	0x000000ff
        /*00b0*/ 	.word	0x00000000
        /*00b4*/ 	.short	0x0100
        /*00b6*/ 	.byte	0x07
	.zero		1


	//   ....[1]....
        /*00b8*/ 	.word	0x00000310
        /*00bc*/ 	.word	0x000000ff
        /*00c0*/ 	.word	0x00000010
        /*00c4*/ 	.short	0x0100
        /*00c6*/ 	.byte	0x07
	.zero		1


	//   ....[2]....
        /*00c8*/ 	.word	0x00000320
        /*00cc*/ 	.word	0x000000ff
        /*00d0*/ 	.word	0x00000008
        /*00d4*/ 	.short	0x0100
        /*00d6*/ 	.byte	0x07
	.zero		1


	//   ....[3]....
        /*00d8*/ 	.word	0x00000330
        /*00dc*/ 	.word	0x000000ff
        /*00e0*/ 	.word	0x00000018
        /*00e4*/ 	.short	0x0100
        /*00e6*/ 	.byte	0x07
	.zero		1


	//   ....[4]....
        /*00e8*/ 	.word	0x00000800
        /*00ec*/ 	.word	0x000000ff
        /*00f0*/ 	.word	0x00000050
        /*00f4*/ 	.short	0x0100
        /*00f6*/ 	.byte	0x0c
	.zero		1


	//   ....[5]....
        /*00f8*/ 	.word	0x00000860
        /*00fc*/ 	.word	0x000000ff
        /*0100*/ 	.word	0x00000058
        /*0104*/ 	.short	0x0100
        /*0106*/ 	.byte	0x0c
	.zero		1


	//   ....[6]....
        /*0108*/ 	.word	0x00000890
        /*010c*/ 	.word	0x000000ff
        /*0110*/ 	.word	0x00000030
        /*0114*/ 	.short	0x0100
        /*0116*/ 	.byte	0x0d
	.zero		1


	//   ....[7]....
        /*0118*/ 	.word	0x000008d0
        /*011c*/ 	.word	0x000000ff
        /*0120*/ 	.word	0x00000038
        /*0124*/ 	.short	0x0100
        /*0126*/ 	.byte	0x0d
	.zero		1


	//   ....[8]....
        /*0128*/ 	.word	0x000008e0
        /*012c*/ 	.word	0x000000ff
        /*0130*/ 	.word	0x00000040
        /*0134*/ 	.short	0x0100
        /*0136*/ 	.byte	0x0d
	.zero		1


	//   ....[9]....
        /*0138*/ 	.word	0x000008f0
        /*013c*/ 	.word	0x000000ff
        /*0140*/ 	.word	0x00000048
        /*0144*/ 	.short	0x0100
        /*0146*/ 	.byte	0x0d
	.zero		1


	//   ....[10]....
        /*0148*/ 	.word	0x00001770
        /*014c*/ 	.word	0x0000009d
        /*0150*/ 	.word	0x00000000
        /*0154*/ 	.short	0x010a
        /*0156*/ 	.byte	0x2d
	.zero		1


	//   ....[11]....
        /*0158*/ 	.word	0x00001920
        /*015c*/ 	.word	0x00000003
        /*0160*/ 	.word	0x00000000
        /*0164*/ 	.short	0x010a
        /*0166*/ 	.byte	0x3f
	.zero		1


	//   ....[12]....
        /*0168*/ 	.word	0x00001980
        /*016c*/ 	.word	0x00000003
        /*0170*/ 	.word	0x00000000
        /*0174*/ 	.short	0x010a
        /*0176*/ 	.byte	0x3f
	.zero		1


	//   ....[13]....
        /*0178*/ 	.word	0x00001f10
        /*017c*/ 	.word	0x000000ff
        /*0180*/ 	.word	0x00000000
        /*0184*/ 	.short	0x010a
        /*0186*/ 	.byte	0x07
	.zero		1


	//   ....[14]....
        /*0188*/ 	.word	0x00001f50
        /*018c*/ 	.word	0x000000ff
        /*0190*/ 	.word	0x00000000
        /*0194*/ 	.short	0x010a
        /*0196*/ 	.byte	0x07
	.zero		1


	//   ....[15]....
        /*0198*/ 	.word	0x000023f0
        /*019c*/ 	.word	0x00000004
        /*01a0*/ 	.word	0x00000000
        /*01a4*/ 	.short	0x0101
        /*01a6*/ 	.byte	0x3f
	.zero		1


	//   ....[16]....
        /*01a8*/ 	.word	0x000024f0
        /*01ac*/ 	.word	0x0000009e
        /*01b0*/ 	.word	0x00000000
        /*01b4*/ 	.short	0x0101
        /*01b6*/ 	.byte	0x2e
	.zero		1


	//   ....[17]....
        /*01b8*/ 	.word	0x000025f0
        /*01bc*/ 	.word	0x00000000
        /*01c0*/ 	.word	0x00000000
        /*01c4*/ 	.short	0x0101
        /*01c6*/ 	.byte	0x3f
	.zero		1


	//   ....[18]....
        /*01c8*/ 	.word	0x000026b0
        /*01cc*/ 	.word	0x0000009d
        /*01d0*/ 	.word	0x00000010
        /*01d4*/ 	.short	0x010a
        /*01d6*/ 	.byte	0x2d
	.zero		1


	//   ....[19]....
        /*01d8*/ 	.word	0x0000a470
        /*01dc*/ 	.word	0x000000a0
        /*01e0*/ 	.word	0x00000000
        /*01e4*/ 	.short	0x0101
        /*01e6*/ 	.byte	0x2e
	.zero		1


	//   ....[20]....
        /*01e8*/ 	.word	0x0000aea0
        /*01ec*/ 	.word	0x0000000c
        /*01f0*/ 	.word	0x00000010
        /*01f4*/ 	.short	0x010a
        /*01f6*/ 	.byte	0x3f
	.zero		1


	//   ....[21]....
        /*01f8*/ 	.word	0x0000b320
        /*01fc*/ 	.word	0x00000003
        /*0200*/ 	.word	0x00000058
        /*0204*/ 	.short	0x0101
        /*0206*/ 	.byte	0x3f
	.zero		1


	//   ....[22]....
        /*0208*/ 	.word	0x0000ba90
        /*020c*/ 	.word	0x00000007
        /*0210*/ 	.word	0x00000000
        /*0214*/ 	.short	0x010a
        /*0216*/ 	.byte	0x3f
	.zero		1


	//   ....[23]....
        /*0218*/ 	.word	0x0000bb10
        /*021c*/ 	.word	0x00000003
        /*0220*/ 	.word	0x00000000
        /*0224*/ 	.short	0x010a
        /*0226*/ 	.byte	0x3f
	.zero		1


	//   ....[24]....
        /*0228*/ 	.word	0x0000bb70
        /*022c*/ 	.word	0x0000009f
        /*0230*/ 	.word	0x00000000
        /*0234*/ 	.short	0x010a
        /*0236*/ 	.byte	0x3f
	.zero		1


	//   ....[25]....
        /*0238*/ 	.word	0x0000bbc0
        /*023c*/ 	.word	0x00000003
        /*0240*/ 	.word	0x00000000
        /*0244*/ 	.short	0x010a
        /*0246*/ 	.byte	0x3f
	.zero		1


	//   ....[26]....
        /*0248*/ 	.word	0x0000bc20
        /*024c*/ 	.word	0x00000005
        /*0250*/ 	.word	0x00000000
        /*0254*/ 	.short	0x010a
        /*0256*/ 	.byte	0x3f
	.zero		1


	//   ....[27]....
        /*0258*/ 	.word	0x0000bc70
        /*025c*/ 	.word	0x0000009f
        /*0260*/ 	.word	0x00000010
        /*0264*/ 	.short	0x010a
        /*0266*/ 	.byte	0x3f
	.zero		1


	//   ....[28]....
        /*0268*/ 	.word	0x0000bd40
        /*026c*/ 	.word	0x0000000c
        /*0270*/ 	.word	0x00000010
        /*0274*/ 	.short	0x010a
        /*0276*/ 	.byte	0x3f
	.zero		1


	//   ....[29]....
        /*0278*/ 	.word	0x0000be10
        /*027c*/ 	.word	0x00000007
        /*0280*/ 	.word	0x00000000
        /*0284*/ 	.short	0x010a
        /*0286*/ 	.byte	0x3f
	.zero		1


	//----- nvinfo : EIATTR_NUM_MBARRIERS
	.align		4
.L_35:
        /*0288*/ 	.byte	0x03, 0x38
        /*028a*/ 	.short	0x000a


	//----- nvinfo : EIATTR_EXIT_INSTR_OFFSETS
	.align		4
        /*028c*/ 	.byte	0x04, 0x1c
        /*028e*/ 	.short	(.L_37 - .L_36)


	//   ....[0]....
.L_36:
        /*0290*/ 	.word	0x00001450


	//   ....[1]....
        /*0294*/ 	.word	0x000014b0


	//   ....[2]....
        /*0298*/ 	.word	0x0000ab80


	//   ....[3]....
        /*029c*/ 	.word	0x0000abb0


	//   ....[4]....
        /*02a0*/ 	.word	0x0000bb60


	//----- nvinfo : EIATTR_MAX_THREADS
	.align		4
.L_37:
        /*02a4*/ 	.byte	0x04, 0x05
        /*02a6*/ 	.short	(.L_39 - .L_38)
.L_38:
        /*02a8*/ 	.word	0x00000180
        /*02ac*/ 	.word	0x00000001
        /*02b0*/ 	.word	0x00000001


	//----- nvinfo : EIATTR_CRS_STACK_SIZE
	.align		4
.L_39:
        /*02b4*/ 	.byte	0x04, 0x1e
        /*02b6*/ 	.short	(.L_41 - .L_40)
.L_40:
        /*02b8*/ 	.word	0x00000000


	//----- nvinfo : EIATTR_CBANK_PARAM_SIZE
	.align		4
.L_41:
        /*02bc*/ 	.byte	0x03, 0x19
        /*02be*/ 	.short	0x0470


	//----- nvinfo : EIATTR_PARAM_CBANK
	.align		4
        /*02c0*/ 	.byte	0x04, 0x0a
        /*02c2*/ 	.short	(.L_43 - .L_42)
	.align		4
.L_42:
        /*02c4*/ 	.word	index@(.nv.constant0._ZN7cutlass13device_kernelINS_4gemm6kernel13GemmUniversalIN4cute5tupleIJiiiiEEENS1_10collective13CollectiveMmaINS1_34MainloopSm90TmaGmmaWarpSpecializedILi2ENS5_IJNS4_1CILi2EEENSA_ILi1EEESC_EEENS1_32KernelTmaWarpSpecializedPingpongEEENS5_IJNSA_ILi64EEENSA_ILi256EEENSA_ILi128EEEEEENS_10bfloat16_tENS5_IJlSC_lEEESK_SL_NS4_8TiledMMAINS4_8MMA_AtomIJNS4_4SM904GMMA28MMA_64x256x16_F32BF16BF16_SSILNSP_5MajorE0ELSR_0ELNSP_7ScaleInE1ELSS_1EEEEEENS4_6LayoutINS5_IJSC_SC_SC_EEENS5_IJNSA_ILi0EEESX_SX_EEEEENS5_IJNS4_10UnderscoreES10_S10_EEEEENS4_13SM90_TMA_LOADENS4_14ComposedLayoutINS4_7SwizzleILi3ELi4ELi3EEENS4_18smem_ptr_flag_bitsILi16EEENSV_INS5_IJNSA_ILi8EEESG_EEENS5_IJSG_SC_EEEEEEEvNS4_8identityENS4_23SM90_TMA_LOAD_MULTICASTES1D_vS1E_EENS_8epilogue10collective6detail29Sm90TmaWarpSpecializedAdapterINS1I_15DefaultEpilogueISK_SL_SL_NS1H_6thread17LinearCombinationISK_Li1EffLNS1M_9ScaleType4KindE0ELNS_15FloatRoundStyleE2ESK_EENS1_15EpilogueDefaultEEEEEvvEEEEvNT_6ParamsE)
        /*02c8*/ 	.short	0x0210
        /*02ca*/ 	.short	0x0470


	//----- nvinfo : EIATTR_SW_WAR
	.align		4
.L_43:
        /*02cc*/ 	.byte	0x04, 0x36
        /*02ce*/ 	.short	(.L_45 - .L_44)
.L_44:
        /*02d0*/ 	.word	0x00000008
.L_45:


//--------------------- .nv.callgraph             --------------------------
	.section	.nv.callgraph,"",@"SHT_CUDA_CALLGRAPH"
	.align	4
	.sectionentsize	8
	.align		4
        /*0000*/ 	.word	0x00000000
	.align		4
        /*0004*/ 	.word	0xffffffff
	.align		4
        /*0008*/ 	.word	index@(_ZN7cutlass13device_kernelINS_4gemm6kernel13GemmUniversalIN4cute5tupleIJiiiiEEENS1_10collective13CollectiveMmaINS1_34MainloopSm90TmaGmmaWarpSpecializedILi2ENS5_IJNS4_1CILi2EEENSA_ILi1EEESC_EEENS1_32KernelTmaWarpSpecializedPingpongEEENS5_IJNSA_ILi64EEENSA_ILi256EEENSA_ILi128EEEEEENS_10bfloat16_tENS5_IJlSC_lEEESK_SL_NS4_8TiledMMAINS4_8MMA_AtomIJNS4_4SM904GMMA28MMA_64x256x16_F32BF16BF16_SSILNSP_5MajorE0ELSR_0ELNSP_7ScaleInE1ELSS_1EEEEEENS4_6LayoutINS5_IJSC_SC_SC_EEENS5_IJNSA_ILi0EEESX_SX_EEEEENS5_IJNS4_10UnderscoreES10_S10_EEEEENS4_13SM90_TMA_LOADENS4_14ComposedLayoutINS4_7SwizzleILi3ELi4ELi3EEENS4_18smem_ptr_flag_bitsILi16EEENSV_INS5_IJNSA_ILi8EEESG_EEENS5_IJSG_SC_EEEEEEEvNS4_8identityENS4_23SM90_TMA_LOAD_MULTICASTES1D_vS1E_EENS_8epilogue10collective6detail29Sm90TmaWarpSpecializedAdapterINS1I_15DefaultEpilogueISK_SL_SL_NS1H_6thread17LinearCombinationISK_Li1EffLNS1M_9ScaleType4KindE0ELNS_15FloatRoundStyleE2ESK_EENS1_15EpilogueDefaultEEEEEvvEEEEvNT_6ParamsE)
	.align		4
        /*000c*/ 	.word	index@(__assertfail)
	.align		4
        /*0010*/ 	.word	0x00000000
	.align		4
        /*0014*/ 	.word	0xfffffffe
	.align		4
        /*0018*/ 	.word	0x00000000
	.align		4
        /*001c*/ 	.word	0xfffffffd
	.align		4
        /*0020*/ 	.word	0x00000000
	.align		4
        /*0024*/ 	.word	0xfffffffc


//--------------------- .nv.constant4             --------------------------
	.section	.nv.constant4,"a",@progbits
	.align	8
	.align		8
.nv.constant4:
        /*0000*/ 	.dword	__assertfail
	.align		8
        /*0008*/ 	.dword	__unnamed_1
	.align		8
        /*0010*/ 	.dword	_ZN39_INTERNAL_208301b9_4_k_cu_a99b0d01_29984cuda3std3__45__cpo5beginE
	.align		8
        /*0018*/ 	.dword	_ZN39_INTERNAL_208301b9_4_k_cu_a99b0d01_29984cuda3std3__45__cpo3endE
	.align		8
        /*0020*/ 	.dword	_ZN39_INTERNAL_208301b9_4_k_cu_a99b0d01_29984cuda3std3__45__cpo6cbeginE
	.align		8
        /*0028*/ 	.dword	_ZN39_INTERNAL_208301b9_4_k_cu_a99b0d01_29984cuda3std3__45__cpo4cendE
	.align		8
        /*0030*/ 	.dword	_ZN39_INTERNAL_208301b9_4_k_cu_a99b0d01_29984cuda3std3__441_GLOBAL__N__208301b9_4_k_cu_a99b0d01_29986ignoreE
	.align		8
        /*0038*/ 	.dword	_ZN39_INTERNAL_208301b9_4_k_cu_a99b0d01_29984cuda3std3__419piecewise_constructE
	.align		8
        /*0040*/ 	.dword	_ZN39_INTERNAL_208301b9_4_k_cu_a99b0d01_29984cuda3std3__48in_placeE
	.align		8
        /*0048*/ 	.dword	_ZN39_INTERNAL_208301b9_4_k_cu_a99b0d01_29984cuda3std6ranges3__45__cpo4swapE
	.align		8
        /*0050*/ 	.dword	_ZN39_INTERNAL_208301b9_4_k_cu_a99b0d01_29984cuda3std6ranges3__45__cpo9iter_moveE
	.align		8
        /*0058*/ 	.dword	_ZN39_INTERNAL_208301b9_4_k_cu_a99b0d01_29984cute7productE
	.align		8
        /*0060*/ 	.dword	_ZN39_INTERNAL_208301b9_4_k_cu_a99b0d01_29984cute1_E
	.align		8
        /*0068*/ 	.dword	$str$22
	.align		8
        /*0070*/ 	.dword	$str$23


//--------------------- .text._ZN7cutlass13device_kernelINS_4gemm6kernel13GemmUniversalIN4cute5tupleIJiiiiEEENS1_10collective13CollectiveMmaINS1_34MainloopSm90TmaGmmaWarpSpecializedILi2ENS5_IJNS4_1CILi2EEENSA_ILi1EEESC_EEENS1_32KernelTmaWarpSpecializedPingpongEEENS5_IJNSA_ILi64EEENSA_ILi256EEENSA_ILi128EEEEEENS_10bfloat16_tENS5_IJlSC_lEEESK_SL_NS4_8TiledMMAINS4_8MMA_AtomIJNS4_4SM904GMMA28MMA_64x256x16_F32BF16BF16_SSILNSP_5MajorE0ELSR_0ELNSP_7ScaleInE1ELSS_1EEEEEENS4_6LayoutINS5_IJSC_SC_SC_EEENS5_IJNSA_ILi0EEESX_SX_EEEEENS5_IJNS4_10UnderscoreES10_S10_EEEEENS4_13SM90_TMA_LOADENS4_14ComposedLayoutINS4_7SwizzleILi3ELi4ELi3EEENS4_18smem_ptr_flag_bitsILi16EEENSV_INS5_IJNSA_ILi8EEESG_EEENS5_IJSG_SC_EEEEEEEvNS4_8identityENS4_23SM90_TMA_LOAD_MULTICASTES1D_vS1E_EENS_8epilogue10collective6detail29Sm90TmaWarpSpecializedAdapterINS1I_15DefaultEpilogueISK_SL_SL_NS1H_6thread17LinearCombinationISK_Li1EffLNS1M_9ScaleType4KindE0ELNS_15FloatRoundStyleE2ESK_EENS1_15EpilogueDefaultEEEEEvvEEEEvNT_6ParamsE --------------------------
	.section	.text._ZN7cutlass13device_kernelINS_4gemm6kernel13GemmUniversalIN4cute5tupleIJiiiiEEENS1_10collective13CollectiveMmaINS1_34MainloopSm90TmaGmmaWarpSpecializedILi2ENS5_IJNS4_1CILi2EEENSA_ILi1EEESC_EEENS1_32KernelTmaWarpSpecializedPingpongEEENS5_IJNSA_ILi64EEENSA_ILi256EEENSA_ILi128EEEEEENS_10bfloat16_tENS5_IJlSC_lEEESK_SL_NS4_8TiledMMAINS4_8MMA_AtomIJNS4_4SM904GMMA28MMA_64x256x16_F32BF16BF16_SSILNSP_5MajorE0ELSR_0ELNSP_7ScaleInE1ELSS_1EEEEEENS4_6LayoutINS5_IJSC_SC_SC_EEENS5_IJNSA_ILi0EEESX_SX_EEEEENS5_IJNS4_10UnderscoreES10_S10_EEEEENS4_13SM90_TMA_LOADENS4_14ComposedLayoutINS4_7SwizzleILi3ELi4ELi3EEENS4_18smem_ptr_flag_bitsILi16EEENSV_INS5_IJNSA_ILi8EEESG_EEENS5_IJSG_SC_EEEEEEEvNS4_8identityENS4_23SM90_TMA_LOAD_MULTICASTES1D_vS1E_EENS_8epilogue10collective6detail29Sm90TmaWarpSpecializedAdapterINS1I_15DefaultEpilogueISK_SL_SL_NS1H_6thread17LinearCombinationISK_Li1EffLNS1M_9ScaleType4KindE0ELNS_15FloatRoundStyleE2ESK_EENS1_15EpilogueDefaultEEEEEvvEEEEvNT_6ParamsE,"ax",@progbits
	.align	128
.text._ZN7cutlass13device_kernelINS_4gemm6kernel13GemmUniversalIN4cute5tupleIJiiiiEEENS1_10collective13CollectiveMmaINS1_34MainloopSm90TmaGmmaWarpSpecializedILi2ENS5_IJNS4_1CILi2EEENSA_ILi1EEESC_EEENS1_32KernelTmaWarpSpecializedPingpongEEENS5_IJNSA_ILi64EEENSA_ILi256EEENSA_ILi128EEEEEENS_10bfloat16_tENS5_IJlSC_lEEESK_SL_NS4_8TiledMMAINS4_8MMA_AtomIJNS4_4SM904GMMA28MMA_64x256x16_F32BF16BF16_SSILNSP_5MajorE0ELSR_0ELNSP_7ScaleInE1ELSS_1EEEEEENS4_6LayoutINS5_IJSC_SC_SC_EEENS5_IJNSA_ILi0EEESX_SX_EEEEENS5_IJNS4_10UnderscoreES10_S10_EEEEENS4_13SM90_TMA_LOADENS4_14ComposedLayoutINS4_7SwizzleILi3ELi4ELi3EEENS4_18smem_ptr_flag_bitsILi16EEENSV_INS5_IJNSA_ILi8EEESG_EEENS5_IJSG_SC_EEEEEEEvNS4_8identityENS4_23SM90_TMA_LOAD_MULTICASTES1D_vS1E_EENS_8epilogue10collective6detail29Sm90TmaWarpSpecializedAdapterINS1I_15DefaultEpilogueISK_SL_SL_NS1H_6thread17LinearCombinationISK_Li1EffLNS1M_9ScaleType4KindE0ELNS_15FloatRoundStyleE2ESK_EENS1_15EpilogueDefaultEEEEEvvEEEEvNT_6ParamsE:
        .type           _ZN7cutlass13device_kernelINS_4gemm6kernel13GemmUniversalIN4cute5tupleIJiiiiEEENS1_10collective13CollectiveMmaINS1_34MainloopSm90TmaGmmaWarpSpecializedILi2ENS5_IJNS4_1CILi2EEENSA_ILi1EEESC_EEENS1_32KernelTmaWarpSpecializedPingpongEEENS5_IJNSA_ILi64EEENSA_ILi256EEENSA_ILi128EEEEEENS_10bfloat16_tENS5_IJlSC_lEEESK_SL_NS4_8TiledMMAINS4_8MMA_AtomIJNS4_4SM904GMMA28MMA_64x256x16_F32BF16BF16_SSILNSP_5MajorE0ELSR_0ELNSP_7ScaleInE1ELSS_1EEEEEENS4_6LayoutINS5_IJSC_SC_SC_EEENS5_IJNSA_ILi0EEESX_SX_EEEEENS5_IJNS4_10UnderscoreES10_S10_EEEEENS4_13SM90_TMA_LOADENS4_14ComposedLayoutINS4_7SwizzleILi3ELi4ELi3EEENS4_18smem_ptr_flag_bitsILi16EEENSV_INS5_IJNSA_ILi8EEESG_EEENS5_IJSG_SC_EEEEEEEvNS4_8identityENS4_23SM90_TMA_LOAD_MULTICASTES1D_vS1E_EENS_8epilogue10collective6detail29Sm90TmaWarpSpecializedAdapterINS1I_15DefaultEpilogueISK_SL_SL_NS1H_6thread17LinearCombinationISK_Li1EffLNS1M_9ScaleType4KindE0ELNS_15FloatRoundStyleE2ESK_EENS1_15EpilogueDefaultEEEEEvvEEEEvNT_6ParamsE,@function
        .size           _ZN7cutlass13device_kernelINS_4gemm6kernel13GemmUniversalIN4cute5tupleIJiiiiEEENS1_10collective13CollectiveMmaINS1_34MainloopSm90TmaGmmaWarpSpecializedILi2ENS5_IJNS4_1CILi2EEENSA_ILi1EEESC_EEENS1_32KernelTmaWarpSpecializedPingpongEEENS5_IJNSA_ILi64EEENSA_ILi256EEENSA_ILi128EEEEEENS_10bfloat16_tENS5_IJlSC_lEEESK_SL_NS4_8TiledMMAINS4_8MMA_AtomIJNS4_4SM904GMMA28MMA_64x256x16_F32BF16BF16_SSILNSP_5MajorE0ELSR_0ELNSP_7ScaleInE1ELSS_1EEEEEENS4_6LayoutINS5_IJSC_SC_SC_EEENS5_IJNSA_ILi0EEESX_SX_EEEEENS5_IJNS4_10UnderscoreES10_S10_EEEEENS4_13SM90_TMA_LOADENS4_14ComposedLayoutINS4_7SwizzleILi3ELi4ELi3EEENS4_18smem_ptr_flag_bitsILi16EEENSV_INS5_IJNSA_ILi8EEESG_EEENS5_IJSG_SC_EEEEEEEvNS4_8identityENS4_23SM90_TMA_LOAD_MULTICASTES1D_vS1E_EENS_8epilogue10collective6detail29Sm90TmaWarpSpecializedAdapterINS1I_15DefaultEpilogueISK_SL_SL_NS1H_6thread17LinearCombinationISK_Li1EffLNS1M_9ScaleType4KindE0ELNS_15FloatRoundStyleE2ESK_EENS1_15EpilogueDefaultEEEEEvvEEEEvNT_6ParamsE,(.L_x_324 - _ZN7cutlass13device_kernelINS_4gemm6kernel13GemmUniversalIN4cute5tupleIJiiiiEEENS1_10collective13CollectiveMmaINS1_34MainloopSm90TmaGmmaWarpSpecializedILi2ENS5_IJNS4_1CILi2EEENSA_ILi1EEESC_EEENS1_32KernelTmaWarpSpecializedPingpongEEENS5_IJNSA_ILi64EEENSA_ILi256EEENSA_ILi128EEEEEENS_10bfloat16_tENS5_IJlSC_lEEESK_SL_NS4_8TiledMMAINS4_8MMA_AtomIJNS4_4SM904GMMA28MMA_64x256x16_F32BF16BF16_SSILNSP_5MajorE0ELSR_0ELNSP_7ScaleInE1ELSS_1EEEEEENS4_6LayoutINS5_IJSC_SC_SC_EEENS5_IJNSA_ILi0EEESX_SX_EEEEENS5_IJNS4_10UnderscoreES10_S10_EEEEENS4_13SM90_TMA_LOADENS4_14ComposedLayoutINS4_7SwizzleILi3ELi4ELi3EEENS4_18smem_ptr_flag_bitsILi16EEENSV_INS5_IJNSA_ILi8EEESG_EEENS5_IJSG_SC_EEEEEEEvNS4_8identityENS4_23SM90_TMA_LOAD_MULTICASTES1D_vS1E_EENS_8epilogue10collective6detail29Sm90TmaWarpSpecializedAdapterINS1I_15DefaultEpilogueISK_SL_SL_NS1H_6thread17LinearCombinationISK_Li1EffLNS1M_9ScaleType4KindE0ELNS_15FloatRoundStyleE2ESK_EENS1_15EpilogueDefaultEEEEEvvEEEEvNT_6ParamsE)
        .other          _ZN7cutlass13device_kernelINS_4gemm6kernel13GemmUniversalIN4cute5tupleIJiiiiEEENS1_10collective13CollectiveMmaINS1_34MainloopSm90TmaGmmaWarpSpecializedILi2ENS5_IJNS4_1CILi2EEENSA_ILi1EEESC_EEENS1_32KernelTmaWarpSpecializedPingpongEEENS5_IJNSA_ILi64EEENSA_ILi256EEENSA_ILi128EEEEEENS_10bfloat16_tENS5_IJlSC_lEEESK_SL_NS4_8TiledMMAINS4_8MMA_AtomIJNS4_4SM904GMMA28MMA_64x256x16_F32BF16BF16_SSILNSP_5MajorE0ELSR_0ELNSP_7ScaleInE1ELSS_1EEEEEENS4_6LayoutINS5_IJSC_SC_SC_EEENS5_IJNSA_ILi0EEESX_SX_EEEEENS5_IJNS4_10UnderscoreES10_S10_EEEEENS4_13SM90_TMA_LOADENS4_14ComposedLayoutINS4_7SwizzleILi3ELi4ELi3EEENS4_18smem_ptr_flag_bitsILi16EEENSV_INS5_IJNSA_ILi8EEESG_EEENS5_IJSG_SC_EEEEEEEvNS4_8identityENS4_23SM90_TMA_LOAD_MULTICASTES1D_vS1E_EENS_8epilogue10collective6detail29Sm90TmaWarpSpecializedAdapterINS1I_15DefaultEpilogueISK_SL_SL_NS1H_6thread17LinearCombinationISK_Li1EffLNS1M_9ScaleType4KindE0ELNS_15FloatRoundStyleE2ESK_EENS1_15EpilogueDefaultEEEEEvvEEEEvNT_6ParamsE,@"STO_CUDA_ENTRY STV_DEFAULT"
_ZN7cutlass13device_kernelINS_4gemm6kernel13GemmUniversalIN4cute5tupleIJiiiiEEENS1_10collective13CollectiveMmaINS1_34MainloopSm90TmaGmmaWarpSpecializedILi2ENS5_IJNS4_1CILi2EEENSA_ILi1EEESC_EEENS1_32KernelTmaWarpSpecializedPingpongEEENS5_IJNSA_ILi64EEENSA_ILi256EEENSA_ILi128EEEEEENS_10bfloat16_tENS5_IJlSC_lEEESK_SL_NS4_8TiledMMAINS4_8MMA_AtomIJNS4_4SM904GMMA28MMA_64x256x16_F32BF16BF16_SSILNSP_5MajorE0ELSR_0ELNSP_7ScaleInE1ELSS_1EEEEEENS4_6LayoutINS5_IJSC_SC_SC_EEENS5_IJNSA_ILi0EEESX_SX_EEEEENS5_IJNS4_10UnderscoreES10_S10_EEEEENS4_13SM90_TMA_LOADENS4_14ComposedLayoutINS4_7SwizzleILi3ELi4ELi3EEENS4_18smem_ptr_flag_bitsILi16EEENSV_INS5_IJNSA_ILi8EEESG_EEENS5_IJSG_SC_EEEEEEEvNS4_8identityENS4_23SM90_TMA_LOAD_MULTICASTES1D_vS1E_EENS_8epilogue10collective6detail29Sm90TmaWarpSpecializedAdapterINS1I_15DefaultEpilogueISK_SL_SL_NS1H_6thread17LinearCombinationISK_Li1EffLNS1M_9ScaleType4KindE0ELNS_15FloatRoundStyleE2ESK_EENS1_15EpilogueDefaultEEEEEvvEEEEvNT_6ParamsE:
[----:B------:R-:W0:Y:S01]  /*0000*/  LDC R1, c[0x0][0x28] ;  /* 0x00000a00ff017b82 */ /* 0x000e220000000800 */
[----:B------:R-:W1:Y:S01]  /*0010*/  S2R R3, SR_TID.X ;  /* 0x0000000000037919 */ /* 0x000e620000002100 */
[----:B------:R-:W-:Y:S01]  /*0020*/  ELECT P0, URZ, PT ;  /* 0x00000000003f782f */ /* 0x000fe20003800000 */
[----:B------:R-:W-:Y:S01]  /*0030*/  BSSY B0, `(.L_x_0) ;  /* 0x0000014000007945 */ /* 0x000fe20003800000 */
[--C-:B-1----:R-:W-:Y:S02]  /*0040*/  SHF.R.U32.HI R0, RZ, 0x5, R3.reuse ;  /* 0x00000005ff007819 */ /* 0x102fe40000011603 */
[----:B------:R-:W-:-:S03]  /*0050*/  SHF.R.U32.HI R5, RZ, 0x7, R3 ;  /* 0x00000007ff057819 */ /* 0x000fc60000011603 */
[----:B------:R-:W1:Y:S02]  /*0060*/  SHFL.IDX PT, R2, R0, RZ, 0x1f ;  /* 0x00001fff00027589 */ /* 0x000e6400000e0000 */
[----:B-1----:R-:W-:Y:S02]  /*0070*/  R2UR UR6, R2 ;  /* 0x00000000020672ca */ /* 0x002fe400000e0000 */
[----:B------:R1:W2:Y:S11]  /*0080*/  SHFL.IDX PT, R2, R5, RZ, 0x1f ;  /* 0x00001fff05027589 */ /* 0x0002b600000e0000 */
[----:B------:R-:W-:-:S02]  /*0090*/  USHF.R.S32.HI UR4, URZ, 0x1f, UR6 ;  /* 0x0000001f3f047899 */ /* 0x000fc40008011406 */
[----:B------:R-:W-:Y:S02]  /*00a0*/  ISETP.NE.OR P0, PT, RZ, UR6, !P0 ;  /* 0x00000006ff007c0c */ /* 0x000fe4000c705670 */
[----:B------:R-:W-:-:S04]  /*00b0*/  ULEA.HI UR4, UR4, UR6, URZ, 0x2 ;  /* 0x0000000604047291 */ /* 0x000fc8000f8f103f */
[----:B------:R-:W-:-:S04]  /*00c0*/  ULOP3.LUT UR4, UR4, 0xfffffffc, URZ, 0xc0, !UPT ;  /* 0xfffffffc04047892 */ /* 0x000fc8000f8ec03f */
[----:B------:R-:W-:-:S03]  /*00d0*/  UIADD3 UR6, UR6, -UR4, URZ ;  /* 0x8000000406067290 */ /* 0x000fc6000fffe03f */
[----:B012---:R-:W-:Y:S09]  /*00e0*/  @P0 BRA `(.L_x_1) ;  /* 0x0000000000200947 */ /* 0x007ff20003800000 */
[----:B------:R-:W-:Y:S02]  /*00f0*/  ULDC.64 UR4, c[0x0][0x198] ;  /* 0x0000660000047ab9 */ /* 0x000fe40000000a00 */
[----:B------:R-:W-:Y:S02]  /*0100*/  UIADD3 UR8, UP0, UR4, 0xf0, URZ ;  /* 0x000000f004087890 */ /* 0x000fe4000ff1e03f */
[----:B------:R-:W-:Y:S02]  /*0110*/  UIADD3 UR4, UP1, UR4, 0x1f0, URZ ;  /* 0x000001f004047890 */ /* 0x000fe4000ff3e03f */
[----:B------:R-:W-:Y:S02]  /*0120*/  UIADD3.X UR9, URZ, UR5, URZ, UP0, !UPT ;  /* 0x000000053f097290 */ /* 0x000fe400087fe43f */
[----:B------:R-:W-:-:S07]  /*0130*/  UIADD3.X UR5, URZ, UR5, URZ, UP1, !UPT ;  /* 0x000000053f057290 */ /* 0x000fce0008ffe43f */
[----:B------:R0:W-:Y:S02]  /*0140*/  UTMACCTL.PF [UR8] ;  /* 0x00000000080079b9 */ /* 0x0001e40008040000 */
[----:B------:R0:W-:Y:S02]  /*0150*/  UTMACCTL.PF [UR4] ;  /* 0x00000000040079b9 */ /* 0x0001e40008040000 */
[----:B0-----:R-:W-:Y:S01]  /*0160*/  NOP ;  /* 0x0000000000007918 */ /* 0x001fe20000000000 */
.L_x_1:
[----:B------:R-:W-:Y:S05]  /*0170*/  BSYNC B0 ;  /* 0x0000000000007941 */ /* 0x000fea0003800000 */
.L_x_0:
[----:B------:R-:W0:Y:S01]  /*0180*/  SHFL.IDX PT, R6, R0, RZ, 0x1f ;  /* 0x00001fff00067589 */ /* 0x000e2200000e0000 */
[----:B------:R-:W-:Y:S01]  /*0190*/  R2UR UR19, R2 ;  /* 0x00000000021372ca */ /* 0x000fe200000e0000 */
[----:B------:R-:W-:-:S04]  /*01a0*/  UISETP.NE.AND UP0, UPT, UR6, 0x3, UPT ;  /* 0x000000030600788c */ /* 0x000fc8000bf05270 */
[----:B------:R-:W-:-:S08]  /*01b0*/  UISETP.EQ.OR UP0, UPT, UR6, URZ, !UP0 ;  /* 0x0000003f0600728c */ /* 0x000fd0000c702670 */
[----:B------:R-:W-:Y:S02]  /*01c0*/  UIADD3 UR14, UR19, -0x1, URZ ;  /* 0xffffffff130e7890 */ /* 0x000fe4000fffe03f */
[----:B------:R-:W-:Y:S02]  /*01d0*/  UISETP.EQ.AND UP0, UPT, UR19, URZ, UP0 ;  /* 0x0000003f1300728c */ /* 0x000fe40008702270 */
[----:B------:R-:W-:Y:S02]  /*01e0*/  UISETP.GE.U32.AND UP1, UPT, UR14, 0x2, UPT ;  /* 0x000000020e00788c */ /* 0x000fe4000bf26070 */
[----:B------:R-:W-:Y:S01]  /*01f0*/  USEL UR42, URZ, 0x1, !UP0 ;  /* 0x000000013f2a7887 */ /* 0x000fe2000c000000 */
[----:B0-----:R-:W-:-:S03]  /*0200*/  ISETP.NE.AND P0, PT, R6, RZ, PT ;  /* 0x000000ff0600720c */ /* 0x001fc60003f05270 */
[----:B------:R-:W-:-:S10]  /*0210*/  USEL UR42, UR42, 0x2, UP1 ;  /* 0x000000022a2a7887 */ /* 0x000fd40008800000 */
[----:B------:R-:W-:Y:S05]  /*0220*/  @P0 BRA `(.L_x_2) ;  /* 0x0000000000480947 */ /* 0x000fea0003800000 */
[----:B------:R-:W0:Y:S01]  /*0230*/  S2UR UR7, SR_CgaCtaId ;  /* 0x00000000000779c3 */ /* 0x000e220000008800 */
[----:B------:R-:W-:Y:S01]  /*0240*/  UMOV UR4, 0x400 ;  /* 0x0000040000047882 */ /* 0x000fe20000000000 */
[----:B------:R-:W-:Y:S01]  /*0250*/  UMOV UR5, 0x1 ;  /* 0x0000000100057882 */ /* 0x000fe20000000000 */
[----:B------:R-:W-:Y:S01]  /*0260*/  UMOV UR8, 0x2 ;  /* 0x0000000200087882 */ /* 0x000fe20000000000 */
[----:B------:R-:W-:Y:S01]  /*0270*/  ELECT P0, URZ, PT ;  /* 0x00000000003f782f */ /* 0x000fe20003800000 */
[----:B------:R-:W-:-:S04]  /*0280*/  UIADD3 UR8, -UR8, 0x100000, URZ ;  /* 0x0010000008087890 */ /* 0x000fc8000fffe13f */
[----:B------:R-:W-:Y:S02]  /*0290*/  USHF.L.U32 UR9, UR8, 0xb, URZ ;  /* 0x0000000b08097899 */ /* 0x000fe4000800063f */
[----:B------:R-:W-:Y:S02]  /*02a0*/  USHF.L.U32 UR8, UR8, 0x1, URZ ;  /* 0x0000000108087899 */ /* 0x000fe4000800063f */
[----:B0-----:R-:W-:Y:S02]  /*02b0*/  ULEA UR7, UR7, UR4, 0x18 ;  /* 0x0000000407077291 */ /* 0x001fe4000f8ec03f */
[----:B------:R-:W-:-:S04]  /*02c0*/  UIADD3 UR4, -UR5, 0x100000, URZ ;  /* 0x0010000005047890 */ /* 0x000fc8000fffe13f */
[----:B------:R-:W-:Y:S02]  /*02d0*/  USHF.L.U32 UR5, UR4, 0xb, URZ ;  /* 0x0000000b04057899 */ /* 0x000fe4000800063f */
[----:B------:R-:W-:Y:S01]  /*02e0*/  USHF.L.U32 UR4, UR4, 0x1, URZ ;  /* 0x0000000104047899 */ /* 0x000fe2000800063f */
[----:B------:R-:W0:Y:S11]  /*02f0*/  FENCE.VIEW.ASYNC.S ;  /* 0x00000000000073c6 */ /* 0x000e360000000000 */
[----:B0-----:R0:W1:Y:S01]  /*0300*/  SYNCS.EXCH.64 URZ, [UR7], UR4 ;  /* 0x00000004073f75b2 */ /* 0x0010620008000100 */
[----:B------:R0:W2:Y:S01]  /*0310*/  SYNCS.EXCH.64 URZ, [UR7+0x10], UR8 ;  /* 0x00001008073f75b2 */ /* 0x0000a20008000100 */
[----:B------:R0:W3:Y:S01]  /*0320*/  SYNCS.EXCH.64 URZ, [UR7+0x8], UR4 ;  /* 0x00000804073f75b2 */ /* 0x0000e20008000100 */
[----:B------:R0:W4:Y:S01]  /*0330*/  SYNCS.EXCH.64 URZ, [UR7+0x18], UR8 ;  /* 0x00001808073f75b2 */ /* 0x0001220008000100 */
[----:B------:R-:W-:Y:S01]  /*0340*/  NOP ;  /* 0x0000000000007918 */ /* 0x000fe20000000000 */
.L_x_2:
[----:B------:R-:W5:Y:S01]  /*0350*/  S2UR UR15, SR_CTAID.X ;  /* 0x00000000000f79c3 */ /* 0x000f620000002500 */
[----:B------:R-:W-:Y:S01]  /*0360*/  SHF.R.S32.HI R2, RZ, 0x1f, R3 ;  /* 0x0000001fff027819 */ /* 0x000fe20000011403 */
[----:B------:R-:W1:Y:S01]  /*0370*/  SHFL.IDX PT, R7, R0, RZ, 0x1f ;  /* 0x00001fff00077589 */ /* 0x000e6200000e0000 */
[----:B------:R-:W-:Y:S02]  /*0380*/  ELECT P0, URZ, PT ;  /* 0x00000000003f782f */ /* 0x000fe40003800000 */
[----:B------:R-:W-:Y:S01]  /*0390*/  SHF.R.S32.HI R11, RZ, 0x1f, R6 ;  /* 0x0000001fff0b7819 */ /* 0x000fe20000011406 */
[----:B0-----:R-:W-:Y:S01]  /*03a0*/  ULDC UR4, c[0x0][0x150] ;  /* 0x0000540000047ab9 */ /* 0x001fe20000000800 */
[----:B------:R-:W-:Y:S01]  /*03b0*/  LEA.HI R2, R2, R3, RZ, 0x7 ;  /* 0x0000000302027211 */ /* 0x000fe200078f38ff */
[----:B------:R-:W0:Y:S01]  /*03c0*/  SHFL.IDX PT, R8, R0, RZ, 0x1f ;  /* 0x00001fff00087589 */ /* 0x000e2200000e0000 */
[----:B------:R-:W2:Y:S01]  /*03d0*/  S2UR UR8, SR_CTAID.Y ;  /* 0x00000000000879c3 */ /* 0x000ea20000002600 */
[----:B------:R-:W-:-:S02]  /*03e0*/  ELECT P1, URZ, PT ;  /* 0x00000000003f782f */ /* 0x000fc40003820000 */
[----:B------:R-:W-:Y:S01]  /*03f0*/  LOP3.LUT R2, R2, 0xffffff80, RZ, 0xc0, !PT ;  /* 0xffffff8002027812 */ /* 0x000fe200078ec0ff */
[----:B------:R-:W-:Y:S01]  /*0400*/  ULDC UR7, c[0x0][0x144] ;  /* 0x0000510000077ab9 */ /* 0x000fe20000000800 */
[----:B------:R-:W-:Y:S01]  /*0410*/  LEA.HI R11, R11, R6, RZ, 0x2 ;  /* 0x000000060b0b7211 */ /* 0x000fe200078f10ff */
[----:B------:R-:W-:Y:S01]  /*0420*/  UMOV UR18, 0x80 ;  /* 0x0000008000127882 */ /* 0x000fe20000000000 */
[----:B------:R-:W-:Y:S01]  /*0430*/  NOP ;  /* 0x0000000000007918 */ /* 0x000fe20000000000 */
[----:B------:R-:W-:Y:S01]  /*0440*/  IMAD.IADD R4, R3, 0x1, -R2 ;  /* 0x0000000103047824 */ /* 0x000fe200078e0a02 */
[----:B------:R-:W-:Y:S01]  /*0450*/  LOP3.LUT R11, R11, 0x3ffffffc, RZ, 0xc0, !PT ;  /* 0x3ffffffc0b0b7812 */ /* 0x000fe200078ec0ff */
[----:B------:R-:W-:Y:S01]  /*0460*/  NOP ;  /* 0x0000000000007918 */ /* 0x000fe20000000000 */
[----:B------:R-:W-:Y:S01]  /*0470*/  ULDC UR17, c[0x0][0x148] ;  /* 0x0000520000117ab9 */ /* 0x000fe20000000800 */
[----:B------:R-:W-:Y:S01]  /*0480*/  IMAD.MOV.U32 R152, RZ, RZ, 0x1 ;  /* 0x00000001ff987424 */ /* 0x000fe200078e00ff */
[----:B------:R-:W-:Y:S01]  /*0490*/  SHF.R.S32.HI R9, RZ, 0x1f, R4 ;  /* 0x0000001fff097819 */ /* 0x000fe20000011404 */
[----:B------:R-:W-:Y:S01]  /*04a0*/  IMAD.IADD R11, R6, 0x1, -R11 ;  /* 0x00000001060b7824 */ /* 0x000fe200078e0a0b */
[----:B------:R-:W-:-:S02]  /*04b0*/  ISETP.NE.AND P2, PT, RZ, UR19, PT ;  /* 0x00000013ff007c0c */ /* 0x000fc4000bf45270 */
[----:B-----5:R-:W-:Y:S02]  /*04c0*/  I2FP.F32.U32 R10, UR15 ;  /* 0x0000000f000a7c45 */ /* 0x020fe40008201000 */
[----:B------:R-:W-:Y:S02]  /*04d0*/  LEA.HI R2, R9, R4, RZ, 0x3 ;  /* 0x0000000409027211 */ /* 0x000fe400078f18ff */
[----:B-1----:R-:W-:Y:S01]  /*04e0*/  ISETP.NE.OR P0, PT, R7, RZ, !P0 ;  /* 0x000000ff0700720c */ /* 0x002fe20004705670 */
[----:B------:R-:W-:Y:S01]  /*04f0*/  FMUL R10, R10, UR4 ;  /* 0x000000040a0a7c20 */ /* 0x000fe20008400000 */
[--C-:B------:R-:W-:Y:S01]  /*0500*/  SHF.R.S32.HI R7, RZ, 0x3, R2.reuse ;  /* 0x00000003ff077819 */ /* 0x100fe20000011402 */
[----:B------:R-:W-:Y:S01]  /*0510*/  ULDC UR4, c[0x0][0x154] ;  /* 0x0000550000047ab9 */ /* 0x000fe20000000800 */
[----:B------:R-:W-:Y:S02]  /*0520*/  SHF.R.S32.HI R2, RZ, 0x1f, R2 ;  /* 0x0000001fff027819 */ /* 0x000fe40000011402 */
[----:B0-----:R-:W-:Y:S01]  /*0530*/  ISETP.NE.OR P1, PT, R8, RZ, !P1 ;  /* 0x000000ff0800720c */ /* 0x001fe20004f25670 */
[----:B------:R-:W0:Y:S01]  /*0540*/  F2I.U32.TRUNC.NTZ R10, R10 ;  /* 0x0000000a000a7305 */ /* 0x000e22000020f000 */
[----:B------:R-:W-:Y:S01]  /*0550*/  LEA.HI R2, R2, R7, RZ, 0x2 ;  /* 0x0000000702027211 */ /* 0x000fe200078f10ff */
[----:B------:R1:W1:Y:S01]  /*0560*/  SHFL.IDX PT, R8, R5, RZ, 0x1f ;  /* 0x00001fff05087589 */ /* 0x00026200000e0000 */
[----:B--2---:R-:W-:-:S02]  /*0570*/  I2FP.F32.U32 R0, UR8 ;  /* 0x0000000800007c45 */ /* 0x004fc40008201000 */
[----:B------:R-:W-:Y:S01]  /*0580*/  LOP3.LUT R2, R2, 0xfffffffc, RZ, 0xc0, !PT ;  /* 0xfffffffc02027812 */ /* 0x000fe200078ec0ff */
[----:B------:R-:W-:Y:S02]  /*0590*/  VOTEU.ALL UP0, P0 ;  /* 0x00000000003f7886 */ /* 0x000fe40000000000 */
[----:B------:R-:W-:Y:S02]  /*05a0*/  FMUL R6, R0, UR4 ;  /* 0x0000000400067c20 */ /* 0x000fe40008400000 */
[----:B------:R-:W-:Y:S01]  /*05b0*/  IMAD.IADD R2, R7, 0x1, -R2 ;  /* 0x0000000107027824 */ /* 0x000fe200078e0a02 */
[----:B------:R-:W2:Y:S01]  /*05c0*/  @!UP0 S2UR UR11, SR_CgaCtaId ;  /* 0x00000000000b89c3 */ /* 0x000ea20000008800 */
[----:B------:R-:W-:Y:S01]  /*05d0*/  VOTEU.ALL UP1, P1 ;  /* 0x00000000003f7886 */ /* 0x000fe20000820000 */
[----:B------:R-:W-:Y:S01]  /*05e0*/  @!UP0 UMOV UR10, 0x400 ;  /* 0x00000400000a8882 */ /* 0x000fe20000000000 */
[----:B------:R-:W-:Y:S01]  /*05f0*/  IMAD R2, R11, 0x4, R2 ;  /* 0x000000040b027824 */ /* 0x000fe200078e0202 */
[----:B0-----:R-:W-:Y:S01]  /*0600*/  R2UR UR4, R10 ;  /* 0x000000000a0472ca */ /* 0x001fe200000e0000 */
[----:B------:R-:W0:Y:S01]  /*0610*/  F2I.U32.TRUNC.NTZ R6, R6 ;  /* 0x0000000600067305 */ /* 0x000e22000020f000 */
[----:B------:R-:W-:Y:S01]  /*0620*/  @!UP1 UMOV UR13, 0x400 ;  /* 0x00000400000d9882 */ /* 0x000fe20000000000 */
[C---:B------:R-:W-:Y:S01]  /*0630*/  IMAD.SHL.U32 R153, R2.reuse, 0x4, RZ ;  /* 0x0000000402997824 */ /* 0x040fe200078e00ff */
[----:B------:R-:W-:Y:S01]  /*0640*/  LEA.HI R0, R2, R2, RZ, 0x1 ;  /* 0x0000000202007211 */ /* 0x000fe200078f08ff */
[----:B------:R-:W5:Y:S01]  /*0650*/  @!UP1 S2UR UR16, SR_CgaCtaId ;  /* 0x00000000001099c3 */ /* 0x000f620000008800 */
[----:B------:R-:W-:Y:S01]  /*0660*/  VOTEU.ALL UP2, P1 ;  /* 0x00000000003f7886 */ /* 0x000fe20000840000 */
[----:B------:R-:W-:Y:S01]  /*0670*/  VOTEU.ALL UP3, P1 ;  /* 0x00000000003f7886 */ /* 0x000fe20000860000 */
[----:B------:R-:W-:Y:S01]  /*0680*/  LOP3.LUT R7, R0, 0xfffffffe, RZ, 0xc0, !PT ;  /* 0xfffffffe00077812 */ /* 0x000fe200078ec0ff */
[----:B------:R-:W-:Y:S01]  /*0690*/  VOTEU.ALL UP4, P1 ;  /* 0x00000000003f7886 */ /* 0x000fe20000880000 */
[----:B------:R-:W-:Y:S01]  /*06a0*/  LOP3.LUT R153, R2, 0xc, R153, 0x78, !PT ;  /* 0x0000000c02997812 */ /* 0x000fe200078e7899 */
[----:B------:R-:W-:-:S02]  /*06b0*/  VOTEU.ALL UP5, P1 ;  /* 0x00000000003f7886 */ /* 0x000fc400008a0000 */
[----:B------:R-:W-:Y:S01]  /*06c0*/  IMAD.IADD R7, R2, 0x1, -R7 ;  /* 0x0000000102077824 */ /* 0x000fe200078e0a07 */
[----:B------:R-:W-:Y:S01]  /*06d0*/  UIADD3 UR4, -UR4, URZ, URZ ;  /* 0x0000003f04047290 */ /* 0x000fe2000fffe13f */
[----:B------:R-:W3:Y:S01]  /*06e0*/  LDC R2, c[0x0][0x140] ;  /* 0x00005000ff027b82 */ /* 0x000ee20000000800 */
[----:B0-----:R-:W-:Y:S02]  /*06f0*/  R2UR UR9, R6 ;  /* 0x00000000060972ca */ /* 0x001fe400000e0000 */
[----:B------:R-:W-:Y:S02]  /*0700*/  UIMAD UR7, UR7, UR4, UR15 ;  /* 0x00000004070772a4 */ /* 0x000fe4000f8e020f */
[----:B--2---:R-:W-:Y:S01]  /*0710*/  @!UP0 ULEA UR12, UR11, UR10, 0x18 ;  /* 0x0000000a0b0c8291 */ /* 0x004fe2000f8ec03f */
[----:B------:R-:W-:Y:S01]  /*0720*/  UMOV UR4, 0x20 ;  /* 0x0000002000047882 */ /* 0x000fe20000000000 */
[----:B------:R-:W-:-:S04]  /*0730*/  @!UP1 UIADD3 UR10, -UR18, 0x100000, URZ ;  /* 0x00100000120a9890 */ /* 0x000fc8000fffe13f */
[----:B------:R-:W-:Y:S02]  /*0740*/  @!UP1 USHF.L.U32 UR11, UR10, 0xb, URZ ;  /* 0x0000000b0a0b9899 */ /* 0x000fe4000800063f */
[----:B------:R-:W-:Y:S01]  /*0750*/  @!UP1 USHF.L.U32 UR10, UR10, 0x1, URZ ;  /* 0x000000010a0a9899 */ /* 0x000fe2000800063f */
[----:B------:R-:W-:Y:S01]  /*0760*/  ISETP.NE.AND P3, PT, R7, UR7, PT ;  /* 0x0000000707007c0c */ /* 0x000fe2000bf65270 */
[----:B------:R-:W-:-:S04]  /*0770*/  @!UP0 UIADD3 UR4, -UR4, 0x100000, URZ ;  /* 0x0010000004048890 */ /* 0x000fc8000fffe13f */
[----:B------:R-:W-:Y:S02]  /*0780*/  @!UP0 USHF.L.U32 UR5, UR4, 0xb, URZ ;  /* 0x0000000b04058899 */ /* 0x000fe4000800063f */
[----:B------:R-:W-:Y:S01]  /*0790*/  @!UP0 USHF.L.U32 UR4, UR4, 0x1, URZ ;  /* 0x0000000104048899 */ /* 0x000fe2000800063f */
[----:B------:R-:W-:Y:S01]  /*07a0*/  VOTEU.ALL UP0, P0 ;  /* 0x00000000003f7886 */ /* 0x000fe20000000000 */
[----:B-----5:R-:W-:Y:S01]  /*07b0*/  @!UP1 ULEA UR13, UR16, UR13, 0x18 ;  /* 0x0000000d100d9291 */ /* 0x020fe2000f8ec03f */
[----:B------:R-:W-:Y:S01]  /*07c0*/  VOTEU.ALL UP1, P0 ;  /* 0x00000000003f7886 */ /* 0x000fe20000020000 */
[----:B------:R-:W-:Y:S01]  /*07d0*/  UIADD3 UR9, -UR9, URZ, URZ ;  /* 0x0000003f09097290 */ /* 0x000fe2000fffe13f */
[----:B------:R-:W-:Y:S01]  /*07e0*/  LOP3.LUT P0, RZ, R4, 0x7, RZ, 0xc0, !PT ;  /* 0x0000000704ff7812 */ /* 0x000fe2000780c0ff */
[----:B------:R-:W0:Y:S06]  /*07f0*/  FENCE.VIEW.ASYNC.S ;  /* 0x00000000000073c6 */ /* 0x000e2c0000000000 */
[----:B0-----:R-:W0:Y:S01]  /*0800*/  @!UP0 SYNCS.EXCH.64 URZ, [UR12+0x50], UR4 ;  /* 0x000050040c3f85b2 */ /* 0x001e220008000100 */
[----:B------:R-:W-:-:S02]  /*0810*/  @P3 LEA.HI R0, R153, R153, RZ, 0x1 ;  /* 0x0000009999003211 */ /* 0x000fc400078f08ff */
[----:B---3--:R-:W-:Y:S02]  /*0820*/  ISETP.EQ.U32.AND P1, PT, R2, 0x1, PT ;  /* 0x000000010200780c */ /* 0x008fe40003f22070 */
[----:B------:R-:W-:Y:S02]  /*0830*/  @P3 SHF.R.S32.HI R0, RZ, 0x1, R0 ;  /* 0x00000001ff003819 */ /* 0x000fe40000011400 */
[----:B------:R-:W-:-:S04]  /*0840*/  ISETP.LT.U32.AND P0, PT, R153, 0x2, !P0 ;  /* 0x000000029900780c */ /* 0x000fc80004701070 */
[----:B-1----:R-:W-:Y:S01]  /*0850*/  SEL R5, RZ, 0x1, !P0 ;  /* 0x00000001ff057807 */ /* 0x002fe20004000000 */
[----:B------:R1:W2:Y:S01]  /*0860*/  @!UP1 SYNCS.EXCH.64 URZ, [UR12+0x58], UR4 ;  /* 0x000058040c3f95b2 */ /* 0x0002a20008000100 */
[----:B------:R-:W-:Y:S01]  /*0870*/  NOP ;  /* 0x0000000000007918 */ /* 0x000fe20000000000 */
[----:B-1----:R-:W-:Y:S01]  /*0880*/  UIMAD UR4, UR17, UR9, UR8 ;  /* 0x00000009110472a4 */ /* 0x002fe2000f8e0208 */
[----:B------:R1:W3:Y:S05]  /*0890*/  @!UP2 SYNCS.EXCH.64 URZ, [UR13+0x30], UR10 ;  /* 0x0000300a0d3fa5b2 */ /* 0x0002ea0008000100 */
[----:B------:R-:W-:-:S04]  /*08a0*/  @P3 ISETP.NE.AND P4, PT, R0, UR4, PT ;  /* 0x0000000400003c0c */ /* 0x000fc8000bf85270 */
[----:B------:R-:W-:-:S04]  /*08b0*/  @P3 SEL R152, RZ, 0x1, P4 ;  /* 0x00000001ff983807 */ /* 0x000fc80002000000 */
[----:B------:R-:W-:Y:S01]  /*08c0*/  LOP3.LUT R152, R152, R5, RZ, 0xc0, !PT ;  /* 0x0000000598987212 */ /* 0x000fe200078ec0ff */
[----:B------:R1:W0:Y:S01]  /*08d0*/  @!UP3 SYNCS.EXCH.64 URZ, [UR13+0x38], UR10 ;  /* 0x0000380a0d3fb5b2 */ /* 0x0002220008000100 */
[----:B------:R1:W0:Y:S01]  /*08e0*/  @!UP4 SYNCS.EXCH.64 URZ, [UR13+0x40], UR10 ;  /* 0x0000400a0d3fc5b2 */ /* 0x0002220008000100 */
[----:B------:R1:W0:Y:S01]  /*08f0*/  @!UP5 SYNCS.EXCH.64 URZ, [UR13+0x48], UR10 ;  /* 0x0000480a0d3fd5b2 */ /* 0x0002220008000100 */
[----:B------:R-:W-:Y:S01]  /*0900*/  NOP ;  /* 0x0000000000007918 */ /* 0x000fe20000000000 */
[----:B-1----:R-:W-:Y:S05]  /*0910*/  @!P1 BRA `(.L_x_3) ;  /* 0x0000000000089947 */ /* 0x002fea0003800000 */
[----:B0-234-:R-:W-:Y:S01]  /*0920*/  UCGABAR_ARV ;  /* 0x00000000000079c7 */ /* 0x01dfe20008000000 */
[----:B------:R-:W-:Y:S05]  /*0930*/  BRA `(.L_x_4) ;  /* 0x0000000000047947 */ /* 0x000fea0003800000 */
.L_x_3:
[----:B0-234-:R-:W-:Y:S01]  /*0940*/  NOP ;  /* 0x0000000000007918 */ /* 0x01dfe20000000000 */
.L_x_4:
[----:B------:R-:W-:Y:S01]  /*0950*/  ULDC.64 UR4, c[0x0][0x598] ;  /* 0x0001660000047ab9 */ /* 0x000fe20000000a00 */
[----:B------:R-:W-:Y:S01]  /*0960*/  ULDC.64 UR50, c[0x0][0x208] ;  /* 0x0000820000327ab9 */ /* 0x000fe20000000a00 */
[----:B------:R-:W-:-:S04]  /*0970*/  ISETP.NE.U32.AND P0, PT, RZ, UR4, PT ;  /* 0x00000004ff007c0c */ /* 0x000fc8000bf05070 */
[----:B------:R-:W-:-:S13]  /*0980*/  ISETP.NE.AND.EX P0, PT, RZ, UR5, PT, P0 ;  /* 0x00000005ff007c0c */ /* 0x000fda000bf05300 */
[----:B------:R-:W-:Y:S05]  /*0990*/  @!P0 BRA `(.L_x_5) ;  /* 0x00000000001c8947 */ /* 0x000fea0003800000 */
[----:B------:R-:W0:Y:S02]  /*09a0*/  LDC.64 R6, c[0x0][0x598] ;  /* 0x00016600ff067b82 */ /* 0x000e240000000a00 */
[----:B0-----:R-:W2:Y:S02]  /*09b0*/  LDG.E.64 R6, desc[UR50][R6.64] ;  /* 0x0000003206067981 */ /* 0x001ea4000c1e1b00 */
[----:B--2---:R-:W-:-:S04]  /*09c0*/  ISETP.NE.U32.AND P0, PT, R6, RZ, PT ;  /* 0x000000ff0600720c */ /* 0x004fc80003f05070 */
[----:B------:R-:W-:-:S13]  /*09d0*/  ISETP.NE.AND.EX P0, PT, R7, RZ, PT, P0 ;  /* 0x000000ff0700720c */ /* 0x000fda0003f05300 */
[----:B------:R-:W-:Y:S05]  /*09e0*/  @!P0 BRA `(.L_x_5) ;  /* 0x0000000000088947 */ /* 0x000fea0003800000 */
[----:B------:R0:W5:Y:S01]  /*09f0*/  LD.E R23, desc[UR50][R6.64] ;  /* 0x0000003206177980 */ /* 0x000162000c101900 */
[----:B------:R-:W-:Y:S05]  /*0a00*/  BRA `(.L_x_6) ;  /* 0x0000000000247947 */ /* 0x000fea0003800000 */
.L_x_5:
[----:B------:R-:W-:Y:S02]  /*0a10*/  ULDC.64 UR4, c[0x0][0x588] ;  /* 0x0001620000047ab9 */ /* 0x000fe40000000a00 */
[----:B------:R-:W-:-:S04]  /*0a20*/  ISETP.NE.U32.AND P0, PT, RZ, UR4, PT ;  /* 0x00000004ff007c0c */ /* 0x000fc8000bf05070 */
[----:B------:R-:W-:-:S13]  /*0a30*/  ISETP.NE.AND.EX P0, PT, RZ, UR5, PT, P0 ;  /* 0x00000005ff007c0c */ /* 0x000fda000bf05300 */
[----:B------:R-:W-:Y:S05]  /*0a40*/  @!P0 BRA `(.L_x_7) ;  /* 0x00000000000c8947 */ /* 0x000fea0003800000 */
[----:B------:R-:W0:Y:S02]  /*0a50*/  LDC.64 R6, c[0x0][0x588] ;  /* 0x00016200ff067b82 */ /* 0x000e240000000a00 */
[----:B0-----:R1:W5:Y:S01]  /*0a60*/  LDG.E R23, desc[UR50][R6.64] ;  /* 0x0000003206177981 */ /* 0x001362000c1e1900 */
[----:B------:R-:W-:Y:S05]  /*0a70*/  BRA `(.L_x_6) ;  /* 0x0000000000087947 */ /* 0x000fea0003800000 */
.L_x_7:
[----:B------:R-:W-:Y:S02]  /*0a80*/  ULDC UR4, c[0x0][0x580] ;  /* 0x0001600000047ab9 */ /* 0x000fe40000000800 */
[----:B------:R-:W-:-:S07]  /*0a90*/  IMAD.U32 R23, RZ, RZ, UR4 ;  /* 0x00000004ff177e24 */ /* 0x000fce000f8e00ff */
.L_x_6:
[----:B------:R-:W-:Y:S02]  /*0aa0*/  ULDC.64 UR4, c[0x0][0x5a0] ;  /* 0x0001680000047ab9 */ /* 0x000fe40000000a00 */
[----:B------:R-:W-:-:S04]  /*0ab0*/  ISETP.NE.U32.AND P0, PT, RZ, UR4, PT ;  /* 0x00000004ff007c0c */ /* 0x000fc8000bf05070 */
[----:B------:R-:W-:-:S13]  /*0ac0*/  ISETP.NE.AND.EX P0, PT, RZ, UR5, PT, P0 ;  /* 0x00000005ff007c0c */ /* 0x000fda000bf05300 */
[----:B------:R-:W-:Y:S05]  /*0ad0*/  @!P0 BRA `(.L_x_8) ;  /* 0x00000000001c8947 */ /* 0x000fea0003800000 */
[----:B01----:R-:W0:Y:S02]  /*0ae0*/  LDC.64 R6, c[0x0][0x5a0] ;  /* 0x00016800ff067b82 */ /* 0x003e240000000a00 */
[----:B0-----:R-:W2:Y:S02]  /*0af0*/  LDG.E.64 R6, desc[UR50][R6.64] ;  /* 0x0000003206067981 */ /* 0x001ea4000c1e1b00 */
[----:B--2---:R-:W-:-:S04]  /*0b00*/  ISETP.NE.U32.AND P0, PT, R6, RZ, PT ;  /* 0x000000ff0600720c */ /* 0x004fc80003f05070 */
[----:B------:R-:W-:-:S13]  /*0b10*/  ISETP.NE.AND.EX P0, PT, R7, RZ, PT, P0 ;  /* 0x000000ff0700720c */ /* 0x000fda0003f05300 */
[----:B------:R-:W-:Y:S05]  /*0b20*/  @!P0 BRA `(.L_x_8) ;  /* 0x0000000000088947 */ /* 0x000fea0003800000 */
[----:B------:R0:W5:Y:S01]  /*0b30*/  LD.E R22, desc[UR50][R6.64] ;  /* 0x0000003206167980 */ /* 0x000162000c101900 */
[----:B------:R-:W-:Y:S05]  /*0b40*/  BRA `(.L_x_9) ;  /* 0x0000000000247947 */ /* 0x000fea0003800000 */
.L_x_8:
[----:B------:R-:W-:Y:S02]  /*0b50*/  ULDC.64 UR4, c[0x0][0x590] ;  /* 0x0001640000047ab9 */ /* 0x000fe40000000a00 */
[----:B------:R-:W-:-:S04]  /*0b60*/  ISETP.NE.U32.AND P0, PT, RZ, UR4, PT ;  /* 0x00000004ff007c0c */ /* 0x000fc8000bf05070 */
[----:B------:R-:W-:-:S13]  /*0b70*/  ISETP.NE.AND.EX P0, PT, RZ, UR5, PT, P0 ;  /* 0x00000005ff007c0c */ /* 0x000fda000bf05300 */
[----:B------:R-:W-:Y:S05]  /*0b80*/  @!P0 BRA `(.L_x_10) ;  /* 0x00000000000c8947 */ /* 0x000fea0003800000 */
[----:B01----:R-:W0:Y:S02]  /*0b90*/  LDC.64 R6, c[0x0][0x590] ;  /* 0x00016400ff067b82 */ /* 0x003e240000000a00 */
[----:B0-----:R1:W5:Y:S01]  /*0ba0*/  LDG.E R22, desc[UR50][R6.64] ;  /* 0x0000003206167981 */ /* 0x001362000c1e1900 */
[----:B------:R-:W-:Y:S05]  /*0bb0*/  BRA `(.L_x_9) ;  /* 0x0000000000087947 */ /* 0x000fea0003800000 */
.L_x_10:
[----:B------:R-:W-:Y:S02]  /*0bc0*/  ULDC UR4, c[0x0][0x584] ;  /* 0x0001610000047ab9 */ /* 0x000fe40000000800 */
[----:B------:R-:W-:-:S07]  /*0bd0*/  IMAD.U32 R22, RZ, RZ, UR4 ;  /* 0x00000004ff167e24 */ /* 0x000fce000f8e00ff */
.L_x_9:
[----:B------:R-:W-:Y:S01]  /*0be0*/  ULDC UR4, c[0x0][0x65c] ;  /* 0x0001970000047ab9 */ /* 0x000fe20000000800 */
[----:B01----:R-:W0:Y:S01]  /*0bf0*/  LDC.64 R6, c[0x0][0x650] ;  /* 0x00019400ff067b82 */ /* 0x003e220000000a00 */
[----:B------:R-:W-:Y:S01]  /*0c00*/  UISETP.NE.AND UP2, UPT, UR4, 0x1, UPT ;  /* 0x000000010400788c */ /* 0x000fe2000bf45270 */
[----:B------:R-:W-:Y:S01]  /*0c10*/  IMAD.MOV.U32 R18, RZ, RZ, -0x1 ;  /* 0xffffffffff127424 */ /* 0x000fe200078e00ff */
[----:B------:R-:W-:Y:S01]  /*0c20*/  UISETP.NE.AND UP0, UPT, UR19, 0x2, UPT ;  /* 0x000000021300788c */ /* 0x000fe2000bf05270 */
[----:B------:R-:W-:Y:S01]  /*0c30*/  IMAD.MOV.U32 R2, RZ, RZ, -0x1 ;  /* 0xffffffffff027424 */ /* 0x000fe200078e00ff */
[----:B------:R-:W-:Y:S01]  /*0c40*/  UP2UR UR40, UPR, URZ, 0x4 ;  /* 0x000000043f287883 */ /* 0x000fe20008000000 */
[----:B------:R-:W-:-:S06]  /*0c50*/  IMAD.MOV.U32 R19, RZ, RZ, -0x1 ;  /* 0xffffffffff137424 */ /* 0x000fcc00078e00ff */
[----:B------:R-:W-:Y:S01]  /*0c60*/  @UP2 ULDC UR12, c[0x0][0x10] ;  /* 0x00000400000c2ab9 */ /* 0x000fe20000000800 */
[----:B------:R-:W-:Y:S01]  /*0c70*/  @UP2 UMOV UR4, UR8 ;  /* 0x0000000800042c82 */ /* 0x000fe20008000000 */
[----:B------:R-:W-:Y:S01]  /*0c80*/  @UP2 UMOV UR5, URZ ;  /* 0x0000003f00052c82 */ /* 0x000fe20008000000 */
[----:B------:R-:W-:Y:S01]  /*0c90*/  @!UP2 ULDC UR16, c[0x0][0xc] ;  /* 0x000003000010aab9 */ /* 0x000fe20000000800 */
[----:B------:R-:W-:Y:S01]  /*0ca0*/  @UP2 UIMAD.WIDE.U32 UR12, UR15, UR12, UR4 ;  /* 0x0000000c0f0c22a5 */ /* 0x000fe2000f8e0004 */
[----:B------:R-:W-:Y:S02]  /*0cb0*/  ULDC UR10, c[0x0][0xc] ;  /* 0x00000300000a7ab9 */ /* 0x000fe40000000800 */
[----:B------:R-:W-:Y:S01]  /*0cc0*/  @UP2 UMOV UR4, URZ ;  /* 0x0000003f00042c82 */ /* 0x000fe20008000000 */
[----:B------:R-:W-:Y:S01]  /*0cd0*/  UMOV UR5, URZ ;  /* 0x0000003f00057c82 */ /* 0x000fe20008000000 */
[----:B------:R-:W-:Y:S01]  /*0ce0*/  @UP2 UIADD3 UR18, UR13, UR4, URZ ;  /* 0x000000040d122290 */ /* 0x000fe2000fffe03f */
[----:B------:R-:W-:-:S02]  /*0cf0*/  ULDC UR11, c[0x0][0x10] ;  /* 0x00000400000b7ab9 */ /* 0x000fc40000000800 */
[----:B------:R-:W-:Y:S01]  /*0d00*/  UMOV UR4, UR15 ;  /* 0x0000000f00047c82 */ /* 0x000fe20008000000 */
[----:B------:R-:W-:Y:S02]  /*0d10*/  UIMAD.WIDE.U32 UR10, UR10, UR11, URZ ;  /* 0x0000000b0a0a72a5 */ /* 0x000fe4000f8e003f */
[----:B------:R-:W-:Y:S01]  /*0d20*/  @!UP2 UIMAD.WIDE.U32 UR4, UR8, UR16, UR4 ;  /* 0x000000100804a2a5 */ /* 0x000fe2000f8e0004 */
[----:B------:R-:W-:Y:S02]  /*0d30*/  ULDC UR13, c[0x0][0x14] ;  /* 0x00000500000d7ab9 */ /* 0x000fe40000000800 */
[----:B------:R-:W-:Y:S02]  /*0d40*/  UIMAD.WIDE.U32 UR38, UR10, UR13, URZ ;  /* 0x0000000d0a2672a5 */ /* 0x000fe4000f8e003f */
[----:B------:R-:W-:Y:S02]  /*0d50*/  UIMAD UR41, UR11, UR13, URZ ;  /* 0x0000000d0b2972a4 */ /* 0x000fe4000f8e023f */
[----:B------:R-:W-:Y:S01]  /*0d60*/  @!UP2 UMOV UR12, UR4 ;  /* 0x00000004000cac82 */ /* 0x000fe20008000000 */
[----:B------:R-:W-:Y:S01]  /*0d70*/  @!UP2 UMOV UR18, UR5 ;  /* 0x000000050012ac82 */ /* 0x000fe20008000000 */
[----:B------:R-:W-:-:S02]  /*0d80*/  UIADD3 UR41, UR39, UR41, URZ ;  /* 0x0000002927297290 */ /* 0x000fc4000fffe03f */
[----:B------:R-:W-:-:S04]  /*0d90*/  UIADD3 UR4, UP1, UR12, UR38, URZ ;  /* 0x000000260c047290 */ /* 0x000fc8000ff3e03f */
[----:B------:R-:W-:Y:S02]  /*0da0*/  UIADD3.X UR5, UR18, UR41, URZ, UP1, !UPT ;  /* 0x0000002912057290 */ /* 0x000fe40008ffe43f */
[----:B------:R-:W-:Y:S02]  /*0db0*/  USEL UR4, UR4, UR12, !UP0 ;  /* 0x0000000c04047287 */ /* 0x000fe4000c000000 */
[----:B------:R-:W-:-:S04]  /*0dc0*/  USEL UR5, UR5, UR18, !UP0 ;  /* 0x0000001205057287 */ /* 0x000fc8000c000000 */
[----:B0-----:R-:W-:Y:S01]  /*0dd0*/  ISETP.LE.U32.AND P0, PT, R6, UR4, PT ;  /* 0x0000000406007c0c */ /* 0x001fe2000bf03070 */
[----:B------:R-:W-:Y:S02]  /*0de0*/  IMAD.U32 R16, RZ, RZ, UR4 ;  /* 0x00000004ff107e24 */ /* 0x000fe4000f8e00ff */
[----:B------:R-:W-:Y:S02]  /*0df0*/  IMAD.U32 R0, RZ, RZ, UR5 ;  /* 0x00000005ff007e24 */ /* 0x000fe4000f8e00ff */
[----:B------:R-:W-:-:S03]  /*0e00*/  IMAD.U32 R17, RZ, RZ, UR5 ;  /* 0x00000005ff117e24 */ /* 0x000fc6000f8e00ff */
[----:B------:R-:W-:Y:S02]  /*0e10*/  ISETP.GE.U32.AND.EX P0, PT, R0, R7, PT, P0 ;  /* 0x000000070000720c */ /* 0x000fe40003f06100 */
[----:B------:R-:W-:-:S11]  /*0e20*/  PRMT R0, RZ, 0x7610, R0 ;  /* 0x00007610ff007816 */ /* 0x000fd60000000000 */
[----:B------:R-:W-:Y:S05]  /*0e30*/  @P0 BRA `(.L_x_11) ;  /* 0x0000000400500947 */ /* 0x000fea0003800000 */
[----:B------:R-:W-:Y:S01]  /*0e40*/  ULDC.64 UR18, c[0x0][0x628] ;  /* 0x00018a0000127ab9 */ /* 0x000fe20000000a00 */
[C---:B------:R-:W-:Y:S01]  /*0e50*/  R2UR UR20, R16.reuse ;  /* 0x00000000101472ca */ /* 0x040fe200000e0000 */
[----:B------:R-:W-:Y:S01]  /*0e60*/  ULDC UR16, c[0x0][0x630] ;  /* 0x00018c0000107ab9 */ /* 0x000fe20000000800 */
[----:B------:R-:W-:Y:S02]  /*0e70*/  ISETP.NE.U32.AND P0, PT, RZ, UR18, PT ;  /* 0x00000012ff007c0c */ /* 0x000fe4000bf05070 */
[----:B------:R-:W-:Y:S02]  /*0e80*/  R2UR UR4, R16 ;  /* 0x00000000100472ca */ /* 0x000fe400000e0000 */
[----:B------:R-:W-:Y:S02]  /*0e90*/  ISETP.NE.AND.EX P0, PT, RZ, UR19, PT, P0 ;  /* 0x00000013ff007c0c */ /* 0x000fe4000bf05300 */
[----:B------:R-:W-:-:S11]  /*0ea0*/  R2UR UR5, R17 ;  /* 0x00000000110572ca */ /* 0x000fd600000e0000 */
[----:B------:R-:W-:Y:S05]  /*0eb0*/  @!P0 BRA `(.L_x_12) ;  /* 0x0000000000308947 */ /* 0x000fea0003800000 */
[----:B------:R-:W-:Y:S01]  /*0ec0*/  R2UR UR4, R16 ;  /* 0x00000000100472ca */ /* 0x000fe200000e0000 */
[----:B------:R-:W-:Y:S01]  /*0ed0*/  ULDC UR12, c[0x0][0x634] ;  /* 0x00018d00000c7ab9 */ /* 0x000fe20000000800 */
[----:B------:R-:W-:-:S11]  /*0ee0*/  R2UR UR15, R17 ;  /* 0x00000000110f72ca */ /* 0x000fd600000e0000 */
[----:B------:R-:W-:-:S04]  /*0ef0*/  UIADD3 UR12, UP1, UR4, UR12, URZ ;  /* 0x0000000c040c7290 */ /* 0x000fc8000ff3e03f */
[----:B------:R-:W-:-:S04]  /*0f00*/  UIADD3.X UR15, URZ, UR15, URZ, UP1, !UPT ;  /* 0x0000000f3f0f7290 */ /* 0x000fc80008ffe43f */
[----:B------:R-:W-:-:S04]  /*0f10*/  UIMAD.WIDE.U32 UR4, UR15, UR18, URZ ;  /* 0x000000120f0472a5 */ /* 0x000fc8000f8e003f */
[----:B------:R-:W-:Y:S02]  /*0f20*/  UIMAD.WIDE.U32 UR10, UP1, UR12, UR19, UR4 ;  /* 0x000000130c0a72a5 */ /* 0x000fe4000f820004 */
[----:B------:R-:W-:Y:S02]  /*0f30*/  UIMAD.WIDE.U32 UR4, UR12, UR18, URZ ;  /* 0x000000120c0472a5 */ /* 0x000fe4000f8e003f */
[----:B------:R-:W-:Y:S02]  /*0f40*/  UIADD3.X UR13, URZ, URZ, URZ, UP1, !UPT ;  /* 0x0000003f3f0d7290 */ /* 0x000fe40008ffe43f */
[----:B------:R-:W-:Y:S01]  /*0f50*/  UIADD3 URZ, UP1, UR5, UR10, URZ ;  /* 0x0000000a053f7290 */ /* 0x000fe2000ff3e03f */
[----:B------:R-:W-:-:S03]  /*0f60*/  UMOV UR12, UR11 ;  /* 0x0000000b000c7c82 */ /* 0x000fc60008000000 */
[----:B------:R-:W-:-:S12]  /*0f70*/  UIMAD.WIDE.U32.X UR4, UR15, UR19, UR12, UP1 ;  /* 0x000000130f0472a5 */ /* 0x000fd800088e040c */
.L_x_12:
[----:B------:R-:W-:Y:S01]  /*0f80*/  USHF.R.U64 UR4, UR4, UR16, UR5 ;  /* 0x0000001004047299 */ /* 0x000fe20008001205 */
[----:B------:R-:W-:Y:S01]  /*0f90*/  R2UR UR11, R17 ;  /* 0x00000000110b72ca */ /* 0x000fe200000e0000 */
[----:B------:R-:W-:Y:S02]  /*0fa0*/  USHF.R.U32.HI UR5, URZ, UR16, UR5 ;  /* 0x000000103f057299 */ /* 0x000fe40008011605 */
[----:B------:R-:W-:Y:S01]  /*0fb0*/  UIADD3 UR12, UP1, URZ, -UR4, URZ ;  /* 0x800000043f0c7290 */ /* 0x000fe2000ff3e03f */
[----:B------:R-:W-:Y:S01]  /*0fc0*/  ULDC.64 UR18, c[0x0][0x620] ;  /* 0x0001880000127ab9 */ /* 0x000fe20000000a00 */
[----:B------:R-:W-:Y:S02]  /*0fd0*/  UISETP.NE.AND UP2, UPT, UR40, URZ, UPT ;  /* 0x0000003f2800728c */ /* 0x000fe4000bf45270 */
[----:B------:R-:W-:Y:S01]  /*0fe0*/  UIADD3.X UR5, URZ, ~UR5, URZ, UP1, !UPT ;  /* 0x800000053f057290 */ /* 0x000fe20008ffe43f */
[----:B------:R-:W-:Y:S01]  /*0ff0*/  UMOV UR10, UR20 ;  /* 0x00000014000a7c82 */ /* 0x000fe20008000000 */
[----:B------:R-:W-:-:S02]  /*1000*/  ULDC UR13, c[0x0][0x618] ;  /* 0x00018600000d7ab9 */ /* 0x000fc40000000800 */
[----:B------:R-:W-:Y:S02]  /*1010*/  UIMAD UR5, UR5, UR18, URZ ;  /* 0x00000012050572a4 */ /* 0x000fe4000f8e023f */
[----:B------:R-:W-:Y:S02]  /*1020*/  UIMAD.WIDE.U32 UR10, UR12, UR18, UR10 ;  /* 0x000000120c0a72a5 */ /* 0x000fe4000f8e000a */
[----:B------:R-:W-:Y:S02]  /*1030*/  UIMAD UR12, UR12, UR19, UR5 ;  /* 0x000000130c0c72a4 */ /* 0x000fe4000f8e0205 */
[----:B------:R-:W-:Y:S02]  /*1040*/  @UP2 UIMAD UR7, UR17, UR9, UR8 ;  /* 0x00000009110722a4 */ /* 0x000fe4000f8e0208 */
[----:B------:R-:W-:Y:S01]  /*1050*/  UIADD3 UR11, UR11, UR12, URZ ;  /* 0x0000000c0b0b7290 */ /* 0x000fe2000fffe03f */
[----:B------:R-:W-:Y:S01]  /*1060*/  ULDC.64 UR8, c[0x0][0x640] ;  /* 0x0001900000087ab9 */ /* 0x000fe20000000a00 */
[----:B------:R-:W-:-:S02]  /*1070*/  ULDC UR15, c[0x0][0x608] ;  /* 0x00018200000f7ab9 */ /* 0x000fc40000000800 */
[----:B------:R-:W-:Y:S01]  /*1080*/  USHF.R.U64 UR20, UR10, UR13, UR11 ;  /* 0x0000000d0a147299 */ /* 0x000fe2000800120b */
[----:B------:R-:W-:Y:S01]  /*1090*/  ISETP.NE.U32.AND P0, PT, RZ, UR8, PT ;  /* 0x00000008ff007c0c */ /* 0x000fe2000bf05070 */
[----:B------:R-:W-:Y:S01]  /*10a0*/  USHF.R.U32.HI UR11, URZ, UR13, UR11 ;  /* 0x0000000d3f0b7299 */ /* 0x000fe2000801160b */
[----:B------:R-:W-:Y:S02]  /*10b0*/  ULDC UR21, c[0x0][0x658] ;  /* 0x0001960000157ab9 */ /* 0x000fe40000000800 */
[----:B------:R-:W-:Y:S01]  /*10c0*/  ISETP.NE.AND.EX P0, PT, RZ, UR9, PT, P0 ;  /* 0x00000009ff007c0c */ /* 0x000fe2000bf05300 */
[----:B------:R-:W-:Y:S02]  /*10d0*/  USHF.R.U64 UR25, UR20, UR15, UR11 ;  /* 0x0000000f14197299 */ /* 0x000fe4000800120b */
[----:B------:R-:W-:Y:S01]  /*10e0*/  USHF.R.U32.HI UR11, URZ, UR15, UR11 ;  /* 0x0000000f3f0b7299 */ /* 0x000fe2000801160b */
[----:B------:R-:W-:Y:S01]  /*10f0*/  UMOV UR10, 0xffffffff ;  /* 0xffffffff000a7882 */ /* 0x000fe20000000000 */
[----:B------:R-:W-:Y:S01]  /*1100*/  ULDC UR5, c[0x0][0x600] ;  /* 0x0001800000057ab9 */ /* 0x000fe20000000800 */
[----:B------:R-:W-:-:S02]  /*1110*/  USHF.L.U32 UR10, UR10, UR21, URZ ;  /* 0x000000150a0a7299 */ /* 0x000fc4000800063f */
[----:B------:R-:W-:Y:S02]  /*1120*/  USHF.R.U64 UR26, UR25, UR21, UR11 ;  /* 0x00000015191a7299 */ /* 0x000fe4000800120b */
[----:B------:R-:W-:Y:S02]  /*1130*/  ULOP3.LUT UR15, URZ, UR10, URZ, 0x33, !UPT ;  /* 0x0000000a3f0f7292 */ /* 0x000fe4000f8e333f */
[----:B------:R-:W-:Y:S02]  /*1140*/  UIADD3 UR19, UR5, -0x1, URZ ;  /* 0xffffffff05137890 */ /* 0x000fe4000fffe03f */
[----:B------:R-:W-:Y:S01]  /*1150*/  USHF.R.U32.HI UR11, URZ, UR21, UR11 ;  /* 0x000000153f0b7299 */ /* 0x000fe2000801160b */
[----:B------:R-:W-:Y:S01]  /*1160*/  ULDC UR22, c[0x0][0x648] ;  /* 0x0001920000167ab9 */ /* 0x000fe20000000800 */
[----:B------:R-:W-:Y:S01]  /*1170*/  ULDC UR23, c[0x0][0x638] ;  /* 0x00018e0000177ab9 */ /* 0x000fe20000000800 */
[----:B------:R-:W-:Y:S01]  /*1180*/  UMOV UR24, 0x1 ;  /* 0x0000000100187882 */ /* 0x000fe20000000000 */
[----:B------:R-:W-:Y:S01]  /*1190*/  UMOV UR10, UR26 ;  /* 0x0000001a000a7c82 */ /* 0x000fe20008000000 */
[----:B------:R-:W-:Y:S07]  /*11a0*/  @!P0 BRA `(.L_x_13) ;  /* 0x0000000000308947 */ /* 0x000fee0003800000 */
[----:B------:R-:W-:Y:S02]  /*11b0*/  ULDC UR16, c[0x0][0x64c] ;  /* 0x0001930000107ab9 */ /* 0x000fe40000000800 */
        /* <DEDUP_REMOVED lines=8> */
[----:B------:R-:W-:-:S07]  /*1240*/  UIMAD.WIDE.U32.X UR8, UR18, UR9, UR16, UP1 ;  /* 0x00000009120872a5 */ /* 0x000fce00088e0410 */
[----:B------:R-:W-:Y:S01]  /*1250*/  UMOV UR10, UR8 ;  /* 0x00000008000a7c82 */ /* 0x000fe20008000000 */
[----:B------:R-:W-:-:S05]  /*1260*/  UMOV UR11, UR9 ;  /* 0x00000009000b7c82 */ /* 0x000fca0008000000 */
.L_x_13:
[----:B------:R-:W-:Y:S01]  /*1270*/  USHF.R.U64 UR9, UR10, UR22, UR11 ;  /* 0x000000160a097299 */ /* 0x000fe2000800120b */
[----:B------:R-:W-:Y:S01]  /*1280*/  IMAD.MOV.U32 R0, RZ, RZ, 0x1 ;  /* 0x00000001ff007424 */ /* 0x000fe200078e00ff */
[----:B------:R-:W-:Y:S01]  /*1290*/  USHF.L.U32 UR8, UR24, UR21, URZ ;  /* 0x0000001518087299 */ /* 0x000fe2000800063f */
[----:B------:R-:W-:Y:S01]  /*12a0*/  IMAD.U32 R19, RZ, RZ, UR4 ;  /* 0x00000004ff137e24 */ /* 0x000fe2000f8e00ff */
[----:B------:R-:W-:Y:S02]  /*12b0*/  ULOP3.LUT UR15, UR25, UR15, URZ, 0xc0, !UPT ;  /* 0x0000000f190f7292 */ /* 0x000fe4000f8ec03f */
[----:B------:R-:W-:Y:S02]  /*12c0*/  UIADD3 UR10, -UR9, URZ, URZ ;  /* 0x0000003f090a7290 */ /* 0x000fe4000fffe13f */
[----:B------:R-:W-:Y:S02]  /*12d0*/  UIMAD UR15, UR8, UR9, UR15 ;  /* 0x00000009080f72a4 */ /* 0x000fe4000f8e020f */
[----:B------:R-:W-:-:S02]  /*12e0*/  ULOP3.LUT UR19, UR20, UR19, URZ, 0xc0, !UPT ;  /* 0x0000001314137292 */ /* 0x000fc4000f8ec03f */
[----:B------:R-:W-:Y:S01]  /*12f0*/  UIMAD UR8, UR10, UR23, UR26 ;  /* 0x000000170a0872a4 */ /* 0x000fe2000f8e021a */
[----:B------:R-:W-:Y:S01]  /*1300*/  ULDC UR9, c[0x0][0x610] ;  /* 0x0001840000097ab9 */ /* 0x000fe20000000800 */
[----:B------:R-:W-:Y:S02]  /*1310*/  UISETP.NE.AND UP1, UPT, UR40, URZ, UPT ;  /* 0x0000003f2800728c */ /* 0x000fe4000bf25270 */
[----:B------:R-:W-:Y:S02]  /*1320*/  UIMAD UR7, UR15, UR9, UR7 ;  /* 0x000000090f0772a4 */ /* 0x000fe4000f8e0207 */
[----:B------:R-:W-:-:S04]  /*1330*/  UIMAD UR8, UR8, UR5, UR19 ;  /* 0x00000005080872a4 */ /* 0x000fc8000f8e0213 */
[----:B------:R-:W-:Y:S02]  /*1340*/  USEL UR5, UR8, UR7, !UP1 ;  /* 0x0000000708057287 */ /* 0x000fe4000c800000 */
[----:B------:R-:W-:-:S04]  /*1350*/  USEL UR7, UR7, UR8, !UP1 ;  /* 0x0000000807077287 */ /* 0x000fc8000c800000 */
[----:B------:R-:W-:Y:S02]  /*1360*/  IMAD.U32 R2, RZ, RZ, UR5 ;  /* 0x00000005ff027e24 */ /* 0x000fe4000f8e00ff */
[----:B------:R-:W-:-:S07]  /*1370*/  IMAD.U32 R18, RZ, RZ, UR7 ;  /* 0x00000007ff127e24 */ /* 0x000fce000f8e00ff */
.L_x_11:
[----:B------:R-:W-:Y:S05]  /*1380*/  @!P1 BRA `(.L_x_14) ;  /* 0x00000000000c9947 */ /* 0x000fea0003800000 */
[----:B------:R-:W-:Y:S01]  /*1390*/  UCGABAR_WAIT ;  /* 0x0000000000007dc7 */ /* 0x000fe20008000000 */
[----:B------:R-:W-:Y:S01]  /*13a0*/  CCTL.IVALL ;  /* 0x00000000ff00798f */ /* 0x000fe20002000000 */
[----:B------:R-:W-:Y:S05]  /*13b0*/  BRA `(.L_x_15) ;  /* 0x0000000000047947 */ /* 0x000fea0003800000 */
.L_x_14:
[----:B------:R-:W-:Y:S06]  /*13c0*/  BAR.SYNC.DEFER_BLOCKING 0x0 ;  /* 0x0000000000007b1d */ /* 0x000fec0000010000 */
.L_x_15:
[----:B------:R-:W-:Y:S02]  /*13d0*/  ULDC UR4, c[0x0][0x28c] ;  /* 0x0000a30000047ab9 */ /* 0x000fe40000000800 */
[----:B------:R-:W-:-:S04]  /*13e0*/  UIADD3 UR4, UR4, 0x7f, URZ ;  /* 0x0000007f04047890 */ /* 0x000fc8000fffe03f */
[----:B------:R-:W-:-:S04]  /*13f0*/  USHF.R.S32.HI UR5, URZ, 0x1f, UR4 ;  /* 0x0000001f3f057899 */ /* 0x000fc80008011404 */
[----:B------:R-:W-:-:S04]  /*1400*/  ULEA.HI UR5, UR5, UR4, URZ, 0x7 ;  /* 0x0000000405057291 */ /* 0x000fc8000f8f383f */
[----:B------:R-:W-:Y:S01]  /*1410*/  USHF.R.S32.HI UR37, URZ, 0x7, UR5 ;  /* 0x000000073f257899 */ /* 0x000fe20008011405 */
[----:B------:R-:W-:Y:S11]  /*1420*/  @!P2 BRA `(.L_x_16) ;  /* 0x0000009400d8a947 */ /* 0x000ff60003800000 */
[----:B------:R-:W-:-:S06]  /*1430*/  UISETP.GT.U32.AND UP1, UPT, UR14, 0x1, UPT ;  /* 0x000000010e00788c */ /* 0x000fcc000bf24070 */
[----:B------:R-:W-:-:S13]  /*1440*/  PLOP3.LUT P0, PT, PT, PT, UP1, 0x80, 0x0 ;  /* 0x000000000000781c */ /* 0x000fda0003f0f018 */
[----:B------:R-:W-:Y:S05]  /*1450*/  @P0 EXIT ;  /* 0x000000000000094d */ /* 0x000fea0003800000 */
.L_x_17:
[----:B------:R-:W-:-:S08]  /*1460*/  NOP ;  /* 0x0000000000007918 */ /* 0x000fd00000000000 */
[----:B------:R-:W0:Y:S02]  /*1470*/  USETMAXREG.TRY_ALLOC.CTAPOOL UP1, 0xe8 ;  /* 0x000000e8000079c8 */ /* 0x000e240008020600 */
[----:B0-----:R-:W-:-:S13]  /*1480*/  PLOP3.LUT P0, PT, PT, PT, UP1, 0x80, 0x0 ;  /* 0x000000000000781c */ /* 0x001fda0003f0f018 */
[----:B------:R-:W-:Y:S05]  /*1490*/  @!P0 BRA `(.L_x_17) ;  /* 0xfffffffc00f08947 */ /* 0x000fea000383ffff */
[----:B------:R-:W-:-:S13]  /*14a0*/  LOP3.LUT P0, RZ, R0, 0xff, RZ, 0xc0, !PT ;  /* 0x000000ff00ff7812 */ /* 0x000fda000780c0ff */
[----:B------:R-:W-:Y:S05]  /*14b0*/  @!P0 EXIT ;  /* 0x000000000000894d */ /* 0x000fea0003800000 */
[----:B------:R-:W0:Y:S01]  /*14c0*/  S2UR UR5, SR_CgaCtaId ;  /* 0x00000000000579c3 */ /* 0x000e220000008800 */
[----:B------:R-:W-:Y:S01]  /*14d0*/  VIADD R8, R8, 0xffffffff ;  /* 0xffffffff08087836 */ /* 0x000fe20000000000 */
[CC--:B------:R-:W-:Y:S01]  /*14e0*/  LEA.HI R0, R9.reuse, R4.reuse, RZ, 0x2 ;  /* 0x0000000409007211 */ /* 0x0c0fe200078f10ff */
[----:B------:R-:W-:Y:S01]  /*14f0*/  UMOV UR43, 0x400 ;  /* 0x00000400002b7882 */ /* 0x000fe20000000000 */
[----:B------:R-:W-:Y:S01]  /*1500*/  LEA.HI R9, R9, R4, RZ, 0x5 ;  /* 0x0000000409097211 */ /* 0x000fe200078f28ff */
[----:B------:R-:W-:Y:S01]  /*1510*/  USHF.R.U32.HI UR4, URZ, 0x1, UR37 ;  /* 0x000000013f047899 */ /* 0x000fe20008011625 */
[C---:B------:R-:W-:Y:S01]  /*1520*/  R2UR UR45, R8.reuse ;  /* 0x00000000082d72ca */ /* 0x040fe200000e0000 */
[----:B------:R-:W-:Y:S01]  /*1530*/  ULOP3.LUT UR44, UR37, 0x1, URZ, 0xc0, !UPT ;  /* 0x00000001252c7892 */ /* 0x000fe2000f8ec03f */
[--C-:B------:R-:W-:Y:S01]  /*1540*/  SHF.R.S32.HI R154, RZ, 0x2, R0.reuse ;  /* 0x00000002ff9a7819 */ /* 0x100fe20000011400 */
[----:B------:R-:W-:Y:S01]  /*1550*/  UISETP.LT.AND UP1, UPT, UR37, 0x1, UPT ;  /* 0x000000012500788c */ /* 0x000fe2000bf21270 */
[----:B------:R-:W-:Y:S01]  /*1560*/  SHF.R.S32.HI R3, RZ, 0x1f, R0 ;  /* 0x0000001fff037819 */ /* 0x000fe20000011400 */
[----:B------:R-:W-:Y:S01]  /*1570*/  ULOP3.LUT UR4, UR4, 0x1, URZ, 0xc0, !UPT ;  /* 0x0000000104047892 */ /* 0x000fe2000f8ec03f */
[----:B------:R-:W-:Y:S01]  /*1580*/  SHF.R.S32.HI R9, RZ, 0x5, R9 ;  /* 0x00000005ff097819 */ /* 0x000fe20000011409 */
[----:B------:R-:W-:Y:S01]  /*1590*/  ULDC UR6, c[0x0][0x284] ;  /* 0x0000a10000067ab9 */ /* 0x000fe20000000800 */
[----:B------:R-:W-:Y:S01]  /*15a0*/  LEA.HI R3, R3, R154, RZ, 0x3 ;  /* 0x0000009a03037211 */ /* 0x000fe200078f18ff */
[----:B------:R-:W-:Y:S01]  /*15b0*/  USEL UR44, UR44, URZ, !UP0 ;  /* 0x0000003f2c2c7287 */ /* 0x000fe2000c000000 */
[----:B------:R-:W-:Y:S01]  /*15c0*/  ISETP.NE.AND P0, PT, R8, RZ, PT ;  /* 0x000000ff0800720c */ /* 0x000fe20003f05270 */
[----:B------:R-:W-:Y:S01]  /*15d0*/  USEL UR47, UR37, 0x1, UP1 ;  /* 0x00000001252f7887 */ /* 0x000fe20008800000 */
[----:B------:R-:W-:Y:S01]  /*15e0*/  LOP3.LUT R3, R3, 0xfffffff8, RZ, 0xc0, !PT ;  /* 0xfffffff803037812 */ /* 0x000fe200078ec0ff */
[----:B------:R-:W-:Y:S01]  /*15f0*/  USHF.L.U32 UR45, UR45, 0x3, URZ ;  /* 0x000000032d2d7899 */ /* 0x000fe2000800063f */
[----:B------:R-:W-:Y:S01]  /*1600*/  SEL R170, RZ, 0x1, P0 ;  /* 0x00000001ffaa7807 */ /* 0x000fe20000000000 */
[----:B------:R-:W-:-:S02]  /*1610*/  UISETP.EQ.U32.AND UP0, UPT, UR4, 0x1, !UP0 ;  /* 0x000000010400788c */ /* 0x000fc4000c702070 */
[----:B------:R-:W-:Y:S01]  /*1620*/  IMAD.IADD R154, R154, 0x1, -R3 ;  /* 0x000000019a9a7824 */ /* 0x000fe200078e0a03 */
[----:B0-----:R-:W-:Y:S01]  /*1630*/  ULEA UR43, UR5, UR43, 0x18 ;  /* 0x0000002b052b7291 */ /* 0x001fe2000f8ec03f */
[----:B------:R-:W-:Y:S01]  /*1640*/  IMAD.U32 R158, RZ, RZ, UR45 ;  /* 0x0000002dff9e7e24 */ /* 0x000fe2000f8e00ff */
[----:B------:R-:W-:Y:S01]  /*1650*/  LOP3.LUT R3, R0, 0xfffffffc, RZ, 0xc0, !PT ;  /* 0xfffffffc00037812 */ /* 0x000fe200078ec0ff */
[C-C-:B------:R-:W-:Y:S01]  /*1660*/  IMAD R161, R9.reuse, -0x10, -R154.reuse ;  /* 0xfffffff009a17824 */ /* 0x140fe200078e0a9a */
[----:B------:R-:W-:Y:S01]  /*1670*/  UIADD3 UR46, UR43, 0x30, URZ ;  /* 0x000000302b2e7890 */ /* 0x000fe2000fffe03f */
[--C-:B------:R-:W-:Y:S01]  /*1680*/  SHF.R.S32.HI R155, RZ, 0x1f, R154.reuse ;  /* 0x0000001fff9b7819 */ /* 0x100fe2000001149a */
[----:B------:R-:W-:Y:S01]  /*1690*/  ULOP3.LUT UR36, UR42, 0x1, URZ, 0xfc, !UPT ;  /* 0x000000012a247892 */ /* 0x000fe2000f8efc3f */
[----:B------:R-:W-:Y:S01]  /*16a0*/  LOP3.LUT R160, R158, 0x8, RZ, 0xc0, !PT ;  /* 0x000000089ea07812 */ /* 0x000fe200078ec0ff */
[----:B------:R-:W-:Y:S01]  /*16b0*/  IMAD.IADD R156, R4, 0x1, -R3 ;  /* 0x00000001049c7824 */ /* 0x000fe200078e0a03 */
[----:B------:R-:W-:Y:S01]  /*16c0*/  LOP3.LUT R158, R158, 0x8, RZ, 0xc, !PT ;  /* 0x000000089e9e7812 */ /* 0x000fe200078e0cff */
[----:B------:R-:W-:Y:S01]  /*16d0*/  IMAD.U32 R157, RZ, RZ, UR46 ;  /* 0x0000002eff9d7e24 */ /* 0x000fe2000f8e00ff */
[----:B------:R-:W-:Y:S01]  /*16e0*/  LOP3.LUT R160, R160, 0x18, RZ, 0x3c, !PT ;  /* 0x00000018a0a07812 */ /* 0x000fe200078e3cff */
[----:B------:R-:W-:Y:S01]  /*16f0*/  IMAD.WIDE R154, R9, 0x10, R154 ;  /* 0x00000010099a7825 */ /* 0x000fe200078e029a */
[----:B------:R-:W-:-:S02]  /*1700*/  UIADD3 UR47, -UR47, UR37, URZ ;  /* 0x000000252f2f7290 */ /* 0x000fc4000fffe13f */
[----:B------:R-:W-:Y:S01]  /*1710*/  USEL UR48, URZ, 0x1, !UP0 ;  /* 0x000000013f307887 */ /* 0x000fe2000c000000 */
[----:B------:R-:W-:Y:S02]  /*1720*/  VIADD R159, R157, UR45 ;  /* 0x0000002d9d9f7c36 */ /* 0x000fe40008000000 */
[----:B------:R-:W-:-:S09]  /*1730*/  VIADD R161, R161, UR6 ;  /* 0x00000006a1a17c36 */ /* 0x000fd20008000000 */
.L_x_293:
[----:B------:R-:W-:Y:S01]  /*1740*/  SHF.L.U32 R0, R170, 0x1f, RZ ;  /* 0x0000001faa007819 */ /* 0x000fe200000006ff */
[----:B------:R-:W-:Y:S02]  /*1750*/  ULDC UR4, c[0x0][0x28c] ;  /* 0x0000a30000047ab9 */ /* 0x000fe40000000800 */
[----:B------:R-:W-:Y:S01]  /*1760*/  ISETP.LT.AND P1, PT, RZ, UR4, PT ;  /* 0x00000004ff007c0c */ /* 0x000fe2000bf21270 */
[----:B------:R-:W0:Y:S02]  /*1770*/  SYNCS.PHASECHK.TRANS64.TRYWAIT P0, [R157+UR45], R0 ;  /* 0x000000009d0075a7 */ /* 0x000e24000800016d */
[----:B01234-:R-:W-:Y:S10]  /*1780*/  @!P0 BRA `(.L_x_18) ;  /* 0x000000a000f88947 */ /* 0x01fff40003800000 */
.L_x_313:
[----:B------:R-:W-:Y:S05]  /*1790*/  @P1 BRA `(.L_x_19) ;  /* 0x0000000000401947 */ /* 0x000fea0003800000 */
[----:B0-----:R-:W-:Y:S01]  /*17a0*/  MOV R0, 0x0 ;  /* 0x0000000000007802 */ /* 0x001fe20000000f00 */
[----:B------:R-:W-:Y:S01]  /*17b0*/  ULDC.64 UR4, c[0x4][0x68] ;  /* 0x01001a0000047ab9 */ /* 0x000fe20000000a00 */
[----:B------:R-:W-:Y:S01]  /*17c0*/  ULDC.64 UR6, c[0x4][0x8] ;  /* 0x0100020000067ab9 */ /* 0x000fe20000000a00 */
[----:B------:R-:W-:Y:S01]  /*17d0*/  IMAD.U32 R4, RZ, RZ, UR4 ;  /* 0x00000004ff047e24 */ /* 0x000fe2000f8e00ff */
[----:B------:R0:W1:Y:S01]  /*17e0*/  LDC.64 R14, c[0x4][R0] ;  /* 0x01000000000e7b82 */ /* 0x0000620000000a00 */
[----:B------:R-:W-:Y:S01]  /*17f0*/  IMAD.U32 R5, RZ, RZ, UR5 ;  /* 0x00000005ff057e24 */ /* 0x000fe2000f8e00ff */
[----:B------:R-:W-:Y:S01]  /*1800*/  ULDC.64 UR4, c[0x4][0x70] ;  /* 0x01001c0000047ab9 */ /* 0x000fe20000000a00 */
[----:B------:R-:W-:Y:S02]  /*1810*/  IMAD.U32 R10, RZ, RZ, UR6 ;  /* 0x00000006ff0a7e24 */ /* 0x000fe4000f8e00ff */
[----:B------:R-:W-:Y:S02]  /*1820*/  IMAD.U32 R6, RZ, RZ, UR4 ;  /* 0x00000004ff067e24 */ /* 0x000fe4000f8e00ff */
[----:B------:R-:W-:-:S02]  /*1830*/  IMAD.U32 R7, RZ, RZ, UR5 ;  /* 0x00000005ff077e24 */ /* 0x000fc4000f8e00ff */
[----:B------:R-:W-:Y:S02]  /*1840*/  IMAD.U32 R11, RZ, RZ, UR7 ;  /* 0x00000007ff0b7e24 */ /* 0x000fe4000f8e00ff */
[----:B------:R-:W-:Y:S02]  /*1850*/  IMAD.MOV.U32 R8, RZ, RZ, 0x1e1 ;  /* 0x000001e1ff087424 */ /* 0x000fe400078e00ff */
[----:B------:R-:W-:Y:S02]  /*1860*/  IMAD.MOV.U32 R12, RZ, RZ, 0x1 ;  /* 0x00000001ff0c7424 */ /* 0x000fe400078e00ff */
[----:B0-----:R-:W-:-:S07]  /*1870*/  IMAD.MOV.U32 R13, RZ, RZ, RZ ;  /* 0x000000ffff0d7224 */ /* 0x001fce00078e00ff */
[----:B------:R-:W-:-:S07]  /*1880*/  LEPC R20, `(.L_x_19) ;  /* 0x000000001014794e */ /* 0x000fce0000000000 */
[----:B-1---5:R-:W-:Y:S05]  /*1890*/  CALL.ABS.NOINC R14 ;  /* 0x000000000e007343 */ /* 0x022fea0003c00000 */
.L_x_19:
[----:B0-----:R-:W-:-:S05]  /*18a0*/  IMAD.U32 R0, RZ, RZ, UR36 ;  /* 0x00000024ff007e24 */ /* 0x001fca000f8e00ff */
[----:B------:R-:W-:-:S13]  /*18b0*/  ISETP.NE.AND P0, PT, R0, 0x3, PT ;  /* 0x000000030000780c */ /* 0x000fda0003f05270 */
[----:B------:R-:W-:Y:S05]  /*18c0*/  @!P0 BRA `(.L_x_20) ;  /* 0x0000000000048947 */ /* 0x000fea0003800000 */
[----:B------:R-:W-:Y:S01]  /*18d0*/  BPT.TRAP 0x1 ;  /* 0x000000040000795c */ /* 0x000fe20000300000 */
.L_x_20:
[----:B------:R-:W-:Y:S02]  /*18e0*/  IMAD.U32 R3, RZ, RZ, UR44 ;  /* 0x0000002cff037e24 */ /* 0x000fe4000f8e00ff */
[----:B------:R-:W-:-:S03]  /*18f0*/  IMAD.U32 R0, RZ, RZ, UR48 ;  /* 0x00000030ff007e24 */ /* 0x000fc6000f8e00ff */
[----:B------:R-:W-:Y:S02]  /*1900*/  LEA R3, R3, UR43, 0x3 ;  /* 0x0000002b03037c11 */ /* 0x000fe4000f8e18ff */
[----:B------:R-:W-:-:S04]  /*1910*/  SHF.L.U32 R0, R0, 0x1f, RZ ;  /* 0x0000001f00007819 */ /* 0x000fc800000006ff */
[----:B------:R0:W1:Y:S01]  /*1920*/  SYNCS.PHASECHK.TRANS64.TRYWAIT P1, [R3+URZ], R0 ;  /* 0x00000000030075a7 */ /* 0x000062000802017f */
[----:B------:R-:W-:Y:S05]  /*1930*/  @!P0 BRA `(.L_x_21) ;  /* 0x0000000000048947 */ /* 0x000fea0003800000 */
[----:B------:R-:W-:Y:S01]  /*1940*/  BPT.TRAP 0x1 ;  /* 0x000000040000795c */ /* 0x000fe20000300000 */
.L_x_21:
[----:B------:R-:W-:-:S05]  /*1950*/  IMAD.U32 R4, RZ, RZ, UR47 ;  /* 0x0000002fff047e24 */ /* 0x000fca000f8e00ff */
[----:B------:R-:W-:Y:S01]  /*1960*/  ISETP.GE.AND P2, PT, R4, 0x1, PT ;  /* 0x000000010400780c */ /* 0x000fe20003f46270 */
[----:B-1----:R-:W-:-:S12]  /*1970*/  @P1 BRA `(.L_x_22) ;  /* 0x0000000000081947 */ /* 0x002fd80003800000 */
[----:B------:R-:W1:Y:S02]  /*1980*/  SYNCS.PHASECHK.TRANS64.TRYWAIT P1, [R3+URZ], R0 ;  /* 0x00000000030075a7 */ /* 0x000e64000802017f */
[----:B-1----:R-:W-:Y:S05]  /*1990*/  @!P1 BRA `(.L_x_23) ;  /* 0x000000a000889947 */ /* 0x002fea0003800000 */
.L_x_22:
[----:B------:R-:W-:Y:S05]  /*19a0*/  WARPSYNC.ALL ;  /* 0x0000000000007948 */ /* 0x000fea0003800000 */
[----:B------:R-:W-:Y:S01]  /*19b0*/  UIADD3 UR4, UR43, 0x100, URZ ;  /* 0x000001002b047890 */ /* 0x000fe2000fffe03f */
[----:B------:R-:W-:Y:S01]  /*19c0*/  WARPGROUP.ARRIVE ;  /* 0x00000000000079c5 */ /* 0x000fe20000000000 */
[----:B------:R-:W-:Y:S02]  /*19d0*/  UIADD3 UR5, UR43, 0x8100, URZ ;  /* 0x000081002b057890 */ /* 0x000fe4000fffe03f */
[----:B------:R-:W-:Y:S02]  /*19e0*/  USHF.R.U32.HI UR4, URZ, 0x4, UR4 ;  /* 0x000000043f047899 */ /* 0x000fe40008011604 */
[----:B------:R-:W-:-:S02]  /*19f0*/  USHF.R.U32.HI UR5, URZ, 0x4, UR5 ;  /* 0x000000043f057899 */ /* 0x000fc40008011605 */
[----:B------:R-:W-:Y:S02]  /*1a00*/  ULOP3.LUT UR4, UR4, 0x3fff, URZ, 0xc0, !UPT ;  /* 0x00003fff04047892 */ /* 0x000fe4000f8ec03f */
[----:B------:R-:W-:Y:S02]  /*1a10*/  ULOP3.LUT UR5, UR5, 0x3fff, URZ, 0xc0, !UPT ;  /* 0x00003fff05057892 */ /* 0x000fe4000f8ec03f */
[----:B------:R-:W-:Y:S02]  /*1a20*/  ULOP3.LUT UR4, UR4, 0x10000, URZ, 0xfc, !UPT ;  /* 0x0001000004047892 */ /* 0x000fe4000f8efc3f */
[----:B------:R-:W-:Y:S02]  /*1a30*/  ULOP3.LUT UR5, UR5, 0x10000, URZ, 0xfc, !UPT ;  /* 0x0001000005057892 */ /* 0x000fe4000f8efc3f */
[----:B------:R-:W-:Y:S02]  /*1a40*/  ULEA UR7, UR44, UR4, 0xa ;  /* 0x000000042c077291 */ /* 0x000fe4000f8e503f */
[----:B------:R-:W-:Y:S01]  /*1a50*/  ULEA UR6, UR44, UR5, 0xc ;  /* 0x000000052c067291 */ /* 0x000fe2000f8e603f */
[----:B------:R-:W-:Y:S01]  /*1a60*/  UMOV UR9, 0x40000040 ;  /* 0x4000004000097882 */ /* 0x000fe20000000000 */
[----:B------:R-:W-:-:S03]  /*1a70*/  UMOV UR11, 0x40000040 ;  /* 0x40000040000b7882 */ /* 0x000fc60000000000 */
[----:B------:R-:W-:Y:S02]  /*1a80*/  UMOV UR8, UR7 ;  /* 0x0000000700087c82 */ /* 0x000fe40008000000 */
[----:B------:R-:W-:Y:S02]  /*1a90*/  UMOV UR10, UR6 ;  /* 0x00000006000a7c82 */ /* 0x000fe40008000000 */
[----:B------:R-:W-:Y:S01]  /*1aa0*/  HGMMA.64x256x16.F32.BF16 R24, gdesc[UR8], RZ, !UPT, gsb0 ;  /* 0x03e00000081879f0 */ /* 0x000fe2000c0018ff */
[----:B------:R-:W-:Y:S02]  /*1ab0*/  UIADD3 UR8, UR7, 0x2, URZ ;  /* 0x0000000207087890 */ /* 0x000fe4000fffe03f */
[----:B------:R-:W-:Y:S01]  /*1ac0*/  UIADD3 UR10, UR6, 0x2, URZ ;  /* 0x00000002060a7890 */ /* 0x000fe2000fffe03f */
[----:B------:R-:W-:Y:S01]  /*1ad0*/  UMOV UR9, 0x40000040 ;  /* 0x4000004000097882 */ /* 0x000fe20000000000 */
[----:B------:R-:W-:Y:S01]  /*1ae0*/  UMOV UR11, 0x40000040 ;  /* 0x40000040000b7882 */ /* 0x000fe20000000000 */
[----:B------:R-:W-:-:S02]  /*1af0*/  WARPGROUP.DEPBAR.LE gsb0, 0x0 ;  /* 0x00008000000079c5 */ /* 0x000fc40000010000 */
[----:B------:R-:W-:-:S15]  /*1b00*/  WARPGROUP.ARRIVE ;  /* 0x00000000000079c5 */ /* 0x000fde0000000000 */
[----:B------:R-:W-:-:S05]  /*1b10*/  NOP ;  /* 0x0000000000007918 */ /* 0x000fca0000000000 */
[----:B------:R-:W-:Y:S01]  /*1b20*/  HGMMA.64x256x16.F32.BF16 R24, gdesc[UR8], R24, gsb0 ;  /* 0x03e00000081879f0 */ /* 0x000fe20008001818 */
[----:B------:R-:W-:Y:S02]  /*1b30*/  UIADD3 UR8, UR7, 0x4, URZ ;  /* 0x0000000407087890 */ /* 0x000fe4000fffe03f */
[----:B------:R-:W-:Y:S01]  /*1b40*/  UIADD3 UR10, UR6, 0x4, URZ ;  /* 0x00000004060a7890 */ /* 0x000fe2000fffe03f */
[----:B------:R-:W-:Y:S01]  /*1b50*/  UMOV UR9, 0x40000040 ;  /* 0x4000004000097882 */ /* 0x000fe20000000000 */
[----:B------:R-:W-:Y:S01]  /*1b60*/  UMOV UR11, 0x40000040 ;  /* 0x40000040000b7882 */ /* 0x000fe20000000000 */
[----:B------:R-:W-:Y:S02]  /*1b70*/  WARPGROUP.DEPBAR.LE gsb0, 0x0 ;  /* 0x00008000000079c5 */ /* 0x000fe40000010000 */
        /* <DEDUP_REMOVED lines=42> */
[----:B------:R-:W-:Y:S03]  /*1e20*/  HGMMA.64x256x16.F32.BF16 R24, gdesc[UR8], R24, gsb0 ;  /* 0x03e00000081879f0 */ /* 0x000fe60008001818 */
[----:B------:R-:W-:Y:S02]  /*1e30*/  WARPGROUP.DEPBAR.LE gsb0, 0x0 ;  /* 0x00008000000079c5 */ /* 0x000fe40000010000 */
[----:B------:R-:W-:Y:S05]  /*1e40*/  @!P2 BRA `(.L_x_24) ;  /* 0x0000000400a4a947 */ /* 0x000fea0003800000 */
[----:B------:R-:W-:Y:S01]  /*1e50*/  UIADD3 UR6, UR44, 0x1, URZ ;  /* 0x000000012c067890 */ /* 0x000fe2000fffe03f */
[----:B01----:R-:W-:Y:S02]  /*1e60*/  IMAD.U32 R0, RZ, RZ, UR47 ;  /* 0x0000002fff007e24 */ /* 0x003fe4000f8e00ff */
[----:B------:R-:W-:Y:S01]  /*1e70*/  IMAD.U32 R3, RZ, RZ, UR44 ;  /* 0x0000002cff037e24 */ /* 0x000fe2000f8e00ff */
[----:B------:R-:W-:-:S04]  /*1e80*/  UISETP.NE.AND UP0, UPT, UR6, 0x2, UPT ;  /* 0x000000020600788c */ /* 0x000fc8000bf05270 */
[----:B------:R-:W-:Y:S02]  /*1e90*/  USEL UR7, URZ, 0x1, UP0 ;  /* 0x000000013f077887 */ /* 0x000fe40008000000 */
[----:B------:R-:W-:Y:S02]  /*1ea0*/  USEL UR6, UR6, URZ, UP0 ;  /* 0x0000003f06067287 */ /* 0x000fe40008000000 */
[----:B------:R-:W-:-:S06]  /*1eb0*/  ULOP3.LUT UR7, UR48, UR7, URZ, 0x3c, !UPT ;  /* 0x0000000730077292 */ /* 0x000fcc000f8e3c3f */
[----:B------:R-:W-:-:S07]  /*1ec0*/  IMAD.U32 R6, RZ, RZ, UR7 ;  /* 0x00000007ff067e24 */ /* 0x000fce000f8e00ff */
.L_x_31:
[----:B------:R-:W-:Y:S05]  /*1ed0*/  @!P0 BRA `(.L_x_25) ;  /* 0x0000000000048947 */ /* 0x000fea0003800000 */
[----:B------:R-:W-:Y:S01]  /*1ee0*/  BPT.TRAP 0x1 ;  /* 0x000000040000795c */ /* 0x000fe20000300000 */
.L_x_25:
[----:B------:R-:W-:Y:S01]  /*1ef0*/  ULEA UR7, UR6, UR43, 0x3 ;  /* 0x0000002b06077291 */ /* 0x000fe2000f8e183f */
[----:B------:R-:W-:-:S08]  /*1f00*/  SHF.L.U32 R4, R6, 0x1f, RZ ;  /* 0x0000001f06047819 */ /* 0x000fd000000006ff */
[----:B------:R0:W1:Y:S01]  /*1f10*/  SYNCS.PHASECHK.TRANS64.TRYWAIT P1, [UR7], R4 ;  /* 0x00000004ff0075a7 */ /* 0x0000620008020147 */
[----:B------:R-:W-:Y:S05]  /*1f20*/  @!P0 BRA `(.L_x_26) ;  /* 0x0000000000048947 */ /* 0x000fea0003800000 */
[----:B------:R-:W-:Y:S01]  /*1f30*/  BPT.TRAP 0x1 ;  /* 0x000000040000795c */ /* 0x000fe20000300000 */
.L_x_26:
[----:B-1----:R-:W-:Y:S05]  /*1f40*/  @P1 BRA `(.L_x_27) ;  /* 0x0000000000081947 */ /* 0x002fea0003800000 */
[----:B------:R-:W1:Y:S02]  /*1f50*/  SYNCS.PHASECHK.TRANS64.TRYWAIT P1, [UR7], R4 ;  /* 0x00000004ff0075a7 */ /* 0x000e640008020147 */
[----:B-1----:R-:W-:Y:S05]  /*1f60*/  @!P1 BRA `(.L_x_28) ;  /* 0x0000009c00289947 */ /* 0x002fea0003800000 */
.L_x_27:
[----:B------:R-:W-:Y:S01]  /*1f70*/  ULEA UR12, UR6, UR4, 0xa ;  /* 0x00000004060c7291 */ /* 0x000fe2000f8e503f */
[----:B------:R-:W-:Y:S01]  /*1f80*/  WARPGROUP.ARRIVE ;  /* 0x00000000000079c5 */ /* 0x000fe20000000000 */
[----:B------:R-:W-:Y:S01]  /*1f90*/  ULEA UR7, UR6, UR5, 0xc ;  /* 0x0000000506077291 */ /* 0x000fe2000f8e603f */
[----:B------:R-:W-:Y:S01]  /*1fa0*/  UMOV UR9, 0x40000040 ;  /* 0x4000004000097882 */ /* 0x000fe20000000000 */
[----:B------:R-:W-:-:S03]  /*1fb0*/  UMOV UR11, 0x40000040 ;  /* 0x40000040000b7882 */ /* 0x000fc60000000000 */
[----:B------:R-:W-:Y:S02]  /*1fc0*/  UMOV UR8, UR12 ;  /* 0x0000000c00087c82 */ /* 0x000fe40008000000 */
[----:B------:R-:W-:Y:S02]  /*1fd0*/  UMOV UR10, UR7 ;  /* 0x00000007000a7c82 */ /* 0x000fe40008000000 */
[----:B------:R-:W-:Y:S01]  /*1fe0*/  HGMMA.64x256x16.F32.BF16 R24, gdesc[UR8], R24, gsb0 ;  /* 0x03e00000081879f0 */ /* 0x000fe20008001818 */
        /* <DEDUP_REMOVED lines=58> */
[----:B------:R-:W-:Y:S01]  /*2390*/  BPT.TRAP 0x1 ;  /* 0x000000040000795c */ /* 0x000fe20000300000 */
.L_x_29:
[----:B------:R-:W-:Y:S01]  /*23a0*/  ISETP.NE.AND P1, PT, R152, RZ, PT ;  /* 0x000000ff9800720c */ /* 0x000fe20003f25270 */
[----:B------:R-:W-:-:S12]  /*23b0*/  UISETP.GT.U32.AND UP0, UPT, UR42, 0x1, UPT ;  /* 0x000000012a00788c */ /* 0x000fd8000bf04070 */
[----:B01----:R-:W-:-:S05]  /*23c0*/  @P1 LEA R4, R3, UR43, 0x3 ;  /* 0x0000002b03041c11 */ /* 0x003fca000f8e18ff */
[----:B------:R-:W-:-:S05]  /*23d0*/  @P1 VIADD R4, R4, 0x10 ;  /* 0x0000001004041836 */ /* 0x000fca0000000000 */
[----:B------:R-:W-:-:S04]  /*23e0*/  @P1 PRMT R4, R153, 0x654, R4 ;  /* 0x0000065499041816 */ /* 0x000fc80000000004 */
[----:B------:R0:W-:Y:S01]  /*23f0*/  @P1 SYNCS.ARRIVE.TRANS64.RED.A1T0 RZ, [R4+URZ], RZ ;  /* 0x000000ff04ff19a7 */ /* 0x0001e2000810043f */
[----:B------:R-:W-:-:S13]  /*2400*/  PLOP3.LUT P1, PT, PT, PT, UP0, 0x80, 0x0 ;  /* 0x000000000000781c */ /* 0x000fda0003f2f008 */
[----:B0-----:R-:W-:Y:S05]  /*2410*/  @P1 BRA `(.L_x_30) ;  /* 0x0000000000041947 */ /* 0x001fea0003800000 */
[----:B------:R-:W-:Y:S01]  /*2420*/  BPT.TRAP 0x1 ;  /* 0x000000040000795c */ /* 0x000fe20000300000 */
.L_x_30:
[----:B------:R-:W-:Y:S01]  /*2430*/  UIADD3 UR6, UR6, 0x1, URZ ;  /* 0x0000000106067890 */ /* 0x000fe2000fffe03f */
[C---:B------:R-:W-:Y:S01]  /*2440*/  ISETP.GT.AND P2, PT, R0.reuse, 0x1, PT ;  /* 0x000000010000780c */ /* 0x040fe20003f44270 */
[----:B------:R-:W-:Y:S02]  /*2450*/  VIADD R3, R3, 0x1 ;  /* 0x0000000103037836 */ /* 0x000fe40000000000 */
[----:B------:R-:W-:Y:S01]  /*2460*/  UISETP.NE.AND UP0, UPT, UR6, 0x2, UPT ;  /* 0x000000020600788c */ /* 0x000fe2000bf05270 */
[----:B------:R-:W-:Y:S02]  /*2470*/  VIADD R0, R0, 0xffffffff ;  /* 0xffffffff00007836 */ /* 0x000fe40000000000 */
[C---:B------:R-:W-:Y:S01]  /*2480*/  ISETP.NE.AND P1, PT, R3.reuse, 0x2, PT ;  /* 0x000000020300780c */ /* 0x040fe20003f25270 */
[----:B------:R-:W-:Y:S02]  /*2490*/  USEL UR7, URZ, 0x1, UP0 ;  /* 0x000000013f077887 */ /* 0x000fe40008000000 */
[----:B------:R-:W-:Y:S01]  /*24a0*/  USEL UR6, UR6, URZ, UP0 ;  /* 0x0000003f06067287 */ /* 0x000fe20008000000 */
[----:B------:R-:W-:-:S03]  /*24b0*/  SEL R3, R3, RZ, P1 ;  /* 0x000000ff03037207 */ /* 0x000fc60000800000 */
[----:B------:R-:W-:Y:S01]  /*24c0*/  LOP3.LUT R6, R6, UR7, RZ, 0x3c, !PT ;  /* 0x0000000706067c12 */ /* 0x000fe2000f8e3cff */
[----:B------:R-:W-:Y:S07]  /*24d0*/  @P2 BRA `(.L_x_31) ;  /* 0xfffffff8007c2947 */ /* 0x000fee000383ffff */
.L_x_24:
[----:B------:R-:W-:Y:S01]  /*24e0*/  ULDC UR4, c[0x0][0x28c] ;  /* 0x0000a30000047ab9 */ /* 0x000fe20000000800 */
[----:B------:R2:W-:Y:S01]  /*24f0*/  SYNCS.ARRIVE.TRANS64.A1T0 RZ, [R158+UR46], RZ ;  /* 0x000000ff9eff79a7 */ /* 0x0005e2000810002e */
[----:B------:R-:W-:-:S06]  /*2500*/  UISETP.GE.AND UP0, UPT, UR4, 0x1, UPT ;  /* 0x000000010400788c */ /* 0x000fcc000bf06270 */
[----:B------:R-:W-:-:S13]  /*2510*/  PLOP3.LUT P1, PT, PT, PT, UP0, 0x80, 0x0 ;  /* 0x000000000000781c */ /* 0x000fda0003f2f008 */
[----:B--2---:R-:W-:Y:S05]  /*2520*/  @!P1 BRA `(.L_x_32) ;  /* 0x0000000000409947 */ /* 0x004fea0003800000 */
[----:B------:R-:W-:Y:S05]  /*2530*/  @!P0 BRA `(.L_x_33) ;  /* 0x0000000000048947 */ /* 0x000fea0003800000 */
[----:B------:R-:W-:Y:S01]  /*2540*/  BPT.TRAP 0x1 ;  /* 0x000000040000795c */ /* 0x000fe20000300000 */
.L_x_33:
[----:B------:R-:W-:Y:S01]  /*2550*/  ISETP.NE.AND P0, PT, R152, RZ, PT ;  /* 0x000000ff9800720c */ /* 0x000fe20003f05270 */
[----:B01----:R-:W-:-:S12]  /*2560*/  IMAD.U32 R3, RZ, RZ, UR43 ;  /* 0x0000002bff037e24 */ /* 0x003fd8000f8e00ff */
[----:B------:R-:W-:-:S05]  /*2570*/  VOTEU.ANY UP0, P0 ;  /* 0x00000000003f7886 */ /* 0x000fca0000000100 */
[----:B------:R-:W-:Y:S02]  /*2580*/  @UP0 UIADD3 UR5, UR47, UR44, URZ ;  /* 0x0000002c2f050290 */ /* 0x000fe4000fffe03f */
[----:B------:R-:W-:-:S04]  /*2590*/  UISETP.GT.U32.AND UP0, UPT, UR42, 0x1, UPT ;  /* 0x000000012a00788c */ /* 0x000fc8000bf04070 */
[----:B------:R-:W-:-:S04]  /*25a0*/  IMAD.U32 R0, RZ, RZ, UR5 ;  /* 0x00000005ff007e24 */ /* 0x000fc8000f8e00ff */
[----:B------:R-:W-:-:S05]  /*25b0*/  @P0 IMAD.SHL.U32 R0, R0, 0x8, RZ ;  /* 0x0000000800000824 */ /* 0x000fca00078e00ff */
[----:B------:R-:W-:-:S04]  /*25c0*/  @P0 LOP3.LUT R0, R0, 0x8, RZ, 0xc0, !PT ;  /* 0x0000000800000812 */ /* 0x000fc800078ec0ff */
[----:B------:R-:W-:-:S04]  /*25d0*/  @P0 IADD3 R0, R3, 0x10, R0 ;  /* 0x0000001003000810 */ /* 0x000fc80007ffe000 */
[----:B------:R-:W-:-:S04]  /*25e0*/  @P0 PRMT R0, R153, 0x654, R0 ;  /* 0x0000065499000816 */ /* 0x000fc80000000000 */
[----:B------:R2:W-:Y:S01]  /*25f0*/  @P0 SYNCS.ARRIVE.TRANS64.RED.A1T0 RZ, [R0+URZ], RZ ;  /* 0x000000ff00ff09a7 */ /* 0x0005e2000810043f */
[----:B------:R-:W-:-:S13]  /*2600*/  PLOP3.LUT P0, PT, PT, PT, UP0, 0x80, 0x0 ;  /* 0x000000000000781c */ /* 0x000fda0003f0f008 */
[----:B--2---:R-:W-:Y:S05]  /*2610*/  @P0 BRA `(.L_x_32) ;  /* 0x0000000000040947 */ /* 0x004fea0003800000 */
[----:B------:R-:W-:Y:S01]  /*2620*/  BPT.TRAP 0x1 ;  /* 0x000000040000795c */ /* 0x000fe20000300000 */
.L_x_32:
[----:B01----:R-:W-:Y:S01]  /*2630*/  SHF.L.U32 R0, R170, 0x1f, RZ ;  /* 0x0000001faa007819 */ /* 0x003fe200000006ff */
[----:B------:R-:W-:Y:S01]  /*2640*/  ULEA UR6, UR37, UR44, 0x1 ;  /* 0x0000002c25067291 */ /* 0x000fe2000f8e083f */
[----:B------:R-:W0:Y:S01]  /*2650*/  LDC R7, c[0x0][0x288] ;  /* 0x0000a200ff077b82 */ /* 0x000e220000000800 */
[----:B------:R-:W-:Y:S01]  /*2660*/  UIADD3 UR4, UR4, 0xfe, URZ ;  /* 0x000000fe04047890 */ /* 0x000fe2000fffe03f */
[----:B------:R-:W-:Y:S01]  /*2670*/  IMAD.SHL.U32 R8, R156, 0x2, RZ ;  /* 0x000000029c087824 */ /* 0x000fe200078e00ff */
[----:B------:R-:W-:Y:S02]  /*2680*/  USHF.R.U32.HI UR5, URZ, 0x1, UR6 ;  /* 0x000000013f057899 */ /* 0x000fe40008011606 */
[----:B------:R-:W-:Y:S02]  /*2690*/  UISETP.GT.U32.AND UP0, UPT, UR6, 0x1, UPT ;  /* 0x000000010600788c */ /* 0x000fe4000bf04070 */
[----:B------:R-:W-:Y:S01]  /*26a0*/  ULOP3.LUT UR5, UR5, 0x1, URZ, 0xc0, !UPT ;  /* 0x0000000105057892 */ /* 0x000fe2000f8ec03f */
[----:B------:R-:W1:Y:S01]  /*26b0*/  SYNCS.PHASECHK.TRANS64.TRYWAIT P0, [R157+UR45+0x10], R0 ;  /* 0x000010009d0075a7 */ /* 0x000e62000800016d */
[----:B------:R-:W-:Y:S01]  /*26c0*/  UISETP.LT.U32.AND UP0, UPT, UR4, 0xff, UP0 ;  /* 0x000000ff0400788c */ /* 0x000fe20008701070 */
[----:B------:R-:W-:Y:S01]  /*26d0*/  SHF.R.S32.HI R9, RZ, 0x1f, R8 ;  /* 0x0000001fff097819 */ /* 0x000fe20000011408 */
[----:B------:R-:W-:-:S02]  /*26e0*/  UISETP.NE.U32.AND UP1, UPT, UR5, 0x1, UPT ;  /* 0x000000010500788c */ /* 0x000fc4000bf25070 */
[----:B------:R-:W-:Y:S02]  /*26f0*/  USEL UR5, URZ, 0x1, !UP0 ;  /* 0x000000013f057887 */ /* 0x000fe4000c000000 */
[----:B------:R-:W-:-:S04]  /*2700*/  UISETP.GT.U32.AND UP1, UPT, UR4, 0xfe, !UP1 ;  /* 0x000000fe0400788c */ /* 0x000fc8000cf24070 */
[----:B------:R-:W-:-:S04]  /*2710*/  USEL UR4, URZ, 0x1, !UP1 ;  /* 0x000000013f047887 */ /* 0x000fc8000c800000 */
[----:B------:R-:W-:Y:S01]  /*2720*/  ULOP3.LUT UR48, UR4, UR48, UR5, 0x96, !UPT ;  /* 0x0000003004307292 */ /* 0x000fe2000f8e9605 */
[----:B01----:R-:W-:Y:S11]  /*2730*/  @!P0 BRA `(.L_x_34) ;  /* 0x00000094004c8947 */ /* 0x003ff60003800000 */
.L_x_314:
[----:B------:R-:W-:Y:S01]  /*2740*/  IMAD.SHL.U32 R4, R18, 0x40, RZ ;  /* 0x0000004012047824 */ /* 0x000fe200078e00ff */
[----:B------:R-:W-:Y:S01]  /*2750*/  ULDC UR6, c[0x0][0x284] ;  /* 0x0000a10000067ab9 */ /* 0x000fe20000000800 */
[----:B------:R-:W-:Y:S01]  /*2760*/  IMAD.SHL.U32 R12, R2, 0x100, RZ ;  /* 0x00000100020c7824 */ /* 0x000fe200078e00ff */
[----:B------:R-:W-:Y:S01]  /*2770*/  SHF.R.S32.HI R165, RZ, 0x1f, R19 ;  /* 0x0000001fffa57819 */ /* 0x000fe20000011413 */
[----:B------:R-:W-:Y:S01]  /*2780*/  ULDC.64 UR4, c[0x0][0x5d0] ;  /* 0x0001740000047ab9 */ /* 0x000fe20000000a00 */
[----:B------:R-:W-:Y:S01]  /*2790*/  ISETP.GE.AND P0, PT, R4, UR6, PT ;  /* 0x0000000604007c0c */ /* 0x000fe2000bf06270 */
[----:B------:R-:W-:Y:S01]  /*27a0*/  IMAD.WIDE.U32 R2, R19, UR4, R8 ;  /* 0x0000000413027c25 */ /* 0x000fe2000f8e0008 */
[----:B------:R-:W-:Y:S01]  /*27b0*/  SHF.R.S32.HI R13, RZ, 0x1f, R12 ;  /* 0x0000001fff0d7819 */ /* 0x000fe2000001140c */
[----:B------:R-:W-:Y:S01]  /*27c0*/  ULOP3.LUT UR44, UR44, 0x1, URZ, 0xc0, !UPT ;  /* 0x000000012c2c7892 */ /* 0x000fe2000f8ec03f */
[C---:B------:R-:W-:Y:S01]  /*27d0*/  ISETP.GE.OR P0, PT, R12.reuse, R7, P0 ;  /* 0x000000070c00720c */ /* 0x040fe20000706670 */
[----:B0-----:R-:W-:Y:S01]  /*27e0*/  IMAD R0, R165, UR4, RZ ;  /* 0x00000004a5007c24 */ /* 0x001fe2000f8e02ff */
[----:B------:R-:W-:-:S03]  /*27f0*/  IADD3 R2, P1, R12, R2, RZ ;  /* 0x000000020c027210 */ /* 0x000fc60007f3e0ff */
[----:B------:R-:W-:-:S05]  /*2800*/  IMAD R5, R19, UR5, R0 ;  /* 0x0000000513057c24 */ /* 0x000fca000f8e0200 */
[----:B------:R-:W-:-:S03]  /*2810*/  IADD3.X R3, R13, R3, R5, P1, !PT ;  /* 0x000000030d037210 */ /* 0x000fc60000ffe405 */
[----:B------:R-:W-:Y:S05]  /*2820*/  @P0 BRA `(.L_x_35) ;  /* 0x0000007c00040947 */ /* 0x000fea0003800000 */
[----:B------:R-:W0:Y:S01]  /*2830*/  LDC.64 R10, c[0x0][0x5c8] ;  /* 0x00017200ff0a7b82 */ /* 0x000e220000000a00 */
[----:B-----5:R-:W-:Y:S01]  /*2840*/  FSETP.NEU.AND P0, PT, R22, RZ, PT ;  /* 0x000000ff1600720b */ /* 0x020fe20003f0d000 */
[----:B------:R-:W-:Y:S01]  /*2850*/  IMAD R5, R156, -0x2, R7 ;  /* 0xfffffffe9c057824 */ /* 0x000fe200078e0207 */
[----:B------:R-:W-:Y:S01]  /*2860*/  BSSY B0, `(.L_x_35) ;  /* 0x00007bd000007945 */ /* 0x000fe20003800000 */
[----:B------:R-:W-:-:S04]  /*2870*/  IMAD.WIDE R162, R18, 0x40, R154 ;  /* 0x0000004012a27825 */ /* 0x000fc800078e029a */
[----:B------:R-:W-:Y:S02]  /*2880*/  IMAD.IADD R0, R5, 0x1, -R12 ;  /* 0x0000000105007824 */ /* 0x000fe400078e0a0c */
[----:B------:R-:W-:-:S03]  /*2890*/  IMAD.IADD R4, R161, 0x1, -R4 ;  /* 0x00000001a1047824 */ /* 0x000fc600078e0a04 */
[----:B------:R-:W-:-:S04]  /*28a0*/  ISETP.GT.AND P2, PT, R0, RZ, PT ;  /* 0x000000ff0000720c */ /* 0x000fc80003f44270 */
[----:B------:R-:W-:Y:S01]  /*28b0*/  ISETP.GT.AND P1, PT, R4, RZ, P2 ;  /* 0x000000ff0400720c */ /* 0x000fe20001724270 */
[-C--:B0-----:R-:W-:Y:S02]  /*28c0*/  IMAD R5, R163, R10.reuse, RZ ;  /* 0x0000000aa3057224 */ /* 0x081fe400078e02ff */
[----:B------:R-:W-:-:S04]  /*28d0*/  IMAD.WIDE.U32 R172, R162, R10, R2 ;  /* 0x0000000aa2ac7225 */ /* 0x000fc800078e0002 */
[----:B------:R-:W-:-:S04]  /*28e0*/  IMAD R5, R162, R11, R5 ;  /* 0x0000000ba2057224 */ /* 0x000fc800078e0205 */
[----:B------:R-:W-:Y:S01]  /*28f0*/  IMAD.IADD R175, R173, 0x1, R5 ;  /* 0x00000001adaf7824 */ /* 0x000fe200078e0205 */
[----:B------:R-:W-:Y:S06]  /*2900*/  @!P0 BRA `(.L_x_36) ;  /* 0x0000005400a08947 */ /* 0x000fec0003800000 */
[----:B------:R-:W0:Y:S01]  /*2910*/  LDC.64 R20, c[0x0][0x5b8] ;  /* 0x00016e00ff147b82 */ /* 0x000e220000000a00 */
[----:B------:R-:W-:-:S07]  /*2920*/  ULDC.64 UR4, c[0x0][0x5c0] ;  /* 0x0001700000047ab9 */ /* 0x000fce0000000a00 */
[----:B------:R-:W1:Y:S08]  /*2930*/  LDC.64 R166, c[0x0][0x5b0] ;  /* 0x00016c00ffa67b82 */ /* 0x000e700000000a00 */
[----:B------:R-:W2:Y:S01]  /*2940*/  LDC.64 R14, c[0x0][0x5a8] ;  /* 0x00016a00ff0e7b82 */ /* 0x000ea20000000a00 */
[-C--:B0-----:R-:W-:Y:S02]  /*2950*/  IMAD R6, R165, R20.reuse, RZ ;  /* 0x00000014a5067224 */ /* 0x081fe400078e02ff */
[----:B------:R-:W-:-:S04]  /*2960*/  IMAD.WIDE.U32 R2, R19, R20, R8 ;  /* 0x0000001413027225 */ /* 0x000fc800078e0008 */
[----:B------:R-:W-:Y:S01]  /*2970*/  IMAD R171, R19, R21, R6 ;  /* 0x0000001513ab7224 */ /* 0x000fe200078e0206 */
[----:B------:R-:W-:Y:S01]  /*2980*/  IADD3 R164, P0, R12, R2, RZ ;  /* 0x000000020ca47210 */ /* 0x000fe20007f1e0ff */
[----:B-1----:R-:W-:-:S03]  /*2990*/  IMAD R2, R163, R166, RZ ;  /* 0x000000a6a3027224 */ /* 0x002fc600078e02ff */
[----:B------:R-:W-:Y:S01]  /*29a0*/  IADD3.X R165, R13, R3, R171, P0, !PT ;  /* 0x000000030da57210 */ /* 0x000fe200007fe4ab */
[C---:B------:R-:W-:Y:S02]  /*29b0*/  IMAD R173, R162.reuse, R167, R2 ;  /* 0x000000a7a2ad7224 */ /* 0x040fe400078e0202 */
[----:B------:R-:W-:-:S04]  /*29c0*/  IMAD.WIDE.U32 R2, R162, R166, R164 ;  /* 0x000000a6a2027225 */ /* 0x000fc800078e00a4 */
[----:B------:R-:W-:Y:S01]  /*29d0*/  IMAD.IADD R3, R3, 0x1, R173 ;  /* 0x0000000103037824 */ /* 0x000fe200078e02ad */
[----:B--2---:R-:W-:-:S04]  /*29e0*/  LEA R6, P0, R2, R14, 0x1 ;  /* 0x0000000e02067211 */ /* 0x004fc800078008ff */
[----:B------:R-:W-:-:S05]  /*29f0*/  LEA.HI.X R7, R2, R15, R3, 0x1, P0 ;  /* 0x0000000f02077211 */ /* 0x000fca00000f0c03 */
[----:B------:R0:W2:Y:S01]  /*2a00*/  @P1 LDG.E.LTC128B.U16 R5, desc[UR50][R6.64] ;  /* 0x0000003206051981 */ /* 0x0000a2000c1e1520 */
[----:B------:R-:W-:Y:S01]  /*2a10*/  IMAD.WIDE.U32 R2, R162, R166, R12 ;  /* 0x000000a6a2027225 */ /* 0x000fe200078e000c */
[----:B------:R-:W-:Y:S02]  /*2a20*/  BSSY B1, `(.L_x_37) ;  /* 0x0000014000017945 */ /* 0x000fe40003800000 */
[----:B------:R-:W-:-:S04]  /*2a30*/  IADD3 R168, P0, R8, R2, RZ ;  /* 0x0000000208a87210 */ /* 0x000fc80007f1e0ff */
[----:B------:R-:W-:Y:S02]  /*2a40*/  IADD3.X R169, R9, R173, R3, P0, !PT ;  /* 0x000000ad09a97210 */ /* 0x000fe400007fe403 */
[----:B------:R-:W-:Y:S01]  /*2a50*/  LEA R2, P0, R172, UR4, 0x1 ;  /* 0x00000004ac027c11 */ /* 0x000fe2000f8008ff */
[----:B------:R-:W-:-:S03]  /*2a60*/  IMAD.WIDE.U32 R168, R19, R20, R168 ;  /* 0x0000001413a87225 */ /* 0x000fc600078e00a8 */
[----:B------:R-:W-:Y:S02]  /*2a70*/  LEA.HI.X R3, R172, UR5, R175, 0x1, P0 ;  /* 0x00000005ac037c11 */ /* 0x000fe400080f0caf */
[----:B------:R-:W-:Y:S01]  /*2a80*/  ISETP.GT.AND P0, PT, R0, 0x1, PT ;  /* 0x000000010000780c */ /* 0x000fe20003f04270 */
[----:B0-----:R-:W-:Y:S01]  /*2a90*/  IMAD.IADD R7, R171, 0x1, R169 ;  /* 0x00000001ab077824 */ /* 0x001fe200078e02a9 */
[----:B------:R-:W-:Y:S02]  /*2aa0*/  LEA R6, P4, R168, R14, 0x1 ;  /* 0x0000000ea8067211 */ /* 0x000fe400078808ff */
[----:B------:R-:W-:Y:S02]  /*2ab0*/  ISETP.GT.AND P3, PT, R4, RZ, P0 ;  /* 0x000000ff0400720c */ /* 0x000fe40000764270 */
[----:B------:R-:W-:Y:S01]  /*2ac0*/  LEA.HI.X R7, R168, R15, R7, 0x1, P4 ;  /* 0x0000000fa8077211 */ /* 0x000fe200020f0c07 */
[C---:B------:R-:W-:Y:S01]  /*2ad0*/  IMAD.SHL.U32 R168, R166.reuse, 0x8, RZ ;  /* 0x00000008a6a87824 */ /* 0x040fe200078e00ff */
[----:B------:R-:W-:Y:S01]  /*2ae0*/  SHF.L.U64.HI R169, R166, 0x3, R167 ;  /* 0x00000003a6a97819 */ /* 0x000fe200000102a7 */
[----:B--2---:R-:W-:-:S04]  /*2af0*/  IMAD.U32 R21, R5, 0x10000, RZ ;  /* 0x0001000005157824 */ /* 0x004fc800078e00ff */
[----:B------:R-:W-:-:S04]  /*2b00*/  FMUL R21, R21, R22 ;  /* 0x0000001615157220 */ /* 0x000fc80000400000 */
[----:B------:R-:W-:-:S05]  /*2b10*/  FFMA R21, R24, R23, R21 ;  /* 0x0000001718157223 */ /* 0x000fca0000000015 */
[----:B------:R-:W-:-:S05]  /*2b20*/  F2FP.BF16.F32.PACK_AB R21, RZ, R21 ;  /* 0x00000015ff15723e */ /* 0x000fca00000010ff */
[----:B------:R0:W-:Y:S01]  /*2b30*/  @P1 STG.E.U16 desc[UR50][R2.64], R21 ;  /* 0x0000001502001986 */ /* 0x0001e2000c101532 */
[----:B------:R-:W-:Y:S05]  /*2b40*/  @!P3 BRA `(.L_x_38) ;  /* 0x000000000004b947 */ /* 0x000fea0003800000 */
[----:B------:R1:W5:Y:S02]  /*2b50*/  LDG.E.LTC128B.U16 R5, desc[UR50][R6.64+0x2] ;  /* 0x0000023206057981 */ /* 0x000364000c1e1520 */
.L_x_38:
[----:B------:R-:W-:Y:S05]  /*2b60*/  BSYNC B1 ;  /* 0x0000000000017941 */ /* 0x000fea0003800000 */
.L_x_37:
[----:B0----5:R-:W-:Y:S01]  /*2b70*/  IMAD.U32 R21, R5, 0x10000, RZ ;  /* 0x0001000005157824 */ /* 0x021fe200078e00ff */
[----:B------:R-:W-:Y:S01]  /*2b80*/  ISETP.GT.AND P2, PT, R4, 0x8, P2 ;  /* 0x000000080400780c */ /* 0x000fe20001744270 */
[----:B------:R-:W-:-:S04]  /*2b90*/  IMAD.WIDE.U32 R168, R162, R166, R168 ;  /* 0x000000a6a2a87225 */ /* 0x000fc800078e00a8 */
[----:B------:R-:W-:Y:S01]  /*2ba0*/  FMUL R18, R21, R22 ;  /* 0x0000001615127220 */ /* 0x000fe20000400000 */
[----:B------:R-:W-:Y:S01]  /*2bb0*/  IMAD.IADD R173, R173, 0x1, R169 ;  /* 0x00000001adad7824 */ /* 0x000fe200078e02a9 */
[----:B------:R-:W-:Y:S02]  /*2bc0*/  IADD3 R21, P1, R164, R168, RZ ;  /* 0x000000a8a4157210 */ /* 0x000fe40007f3e0ff */
[----:B------:R-:W-:-:S03]  /*2bd0*/  FFMA R18, R25, R23, R18 ;  /* 0x0000001719127223 */ /* 0x000fc60000000012 */
[----:B------:R-:W-:Y:S01]  /*2be0*/  IMAD.X R164, R173, 0x1, R165, P1 ;  /* 0x00000001ada47824 */ /* 0x000fe200008e06a5 */
[C---:B------:R-:W-:Y:S02]  /*2bf0*/  LEA R24, P1, R21.reuse, R14, 0x1 ;  /* 0x0000000e15187211 */ /* 0x040fe400078208ff */
[----:B------:R-:W-:Y:S02]  /*2c00*/  F2FP.BF16.F32.PACK_AB R18, RZ, R18 ;  /* 0x00000012ff12723e */ /* 0x000fe400000010ff */
[----:B------:R-:W-:Y:S02]  /*2c10*/  LEA.HI.X R25, R21, R15, R164, 0x1, P1 ;  /* 0x0000000f15197211 */ /* 0x000fe400008f0ca4 */
[----:B------:R-:W-:Y:S02]  /*2c20*/  PRMT R21, R18, 0x7610, R21 ;  /* 0x0000761012157816 */ /* 0x000fe40000000015 */
[----:B------:R-:W-:-:S03]  /*2c30*/  PRMT R18, R5, 0x7610, R18 ;  /* 0x0000761005127816 */ /* 0x000fc60000000012 */
[----:B------:R0:W-:Y:S04]  /*2c40*/  @P3 STG.E.U16 desc[UR50][R2.64+0x2], R21 ;  /* 0x0000021502003986 */ /* 0x0001e8000c101532 */
[----:B------:R-:W2:Y:S01]  /*2c50*/  @P2 LDG.E.LTC128B.U16 R18, desc[UR50][R24.64] ;  /* 0x0000003218122981 */ /* 0x000ea2000c1e1520 */
[----:B------:R-:W-:Y:S01]  /*2c60*/  IADD3 R8, P1, P3, R8, R168, R12 ;  /* 0x000000a808087210 */ /* 0x000fe20007b3e00c */
[----:B------:R-:W-:Y:S01]  /*2c70*/  BSSY B1, `(.L_x_39) ;  /* 0x0000011000017945 */ /* 0x000fe20003800000 */
[C---:B------:R-:W-:Y:S02]  /*2c80*/  SHF.L.U64.HI R11, R10.reuse, 0x4, R11 ;  /* 0x000000040a0b7819 */ /* 0x040fe4000001020b */
[----:B------:R-:W-:Y:S02]  /*2c90*/  IADD3.X R9, R9, R173, R13, P1, P3 ;  /* 0x000000ad09097210 */ /* 0x000fe40000fe640d */
[----:B------:R-:W-:-:S02]  /*2ca0*/  LEA R10, P1, R10, R2, 0x4 ;  /* 0x000000020a0a7211 */ /* 0x000fc400078220ff */
[----:B------:R-:W-:Y:S01]  /*2cb0*/  ISETP.GT.AND P0, PT, R4, 0x8, P0 ;  /* 0x000000080400780c */ /* 0x000fe20000704270 */
[----:B0-----:R-:W-:-:S04]  /*2cc0*/  IMAD.WIDE.U32 R20, R19, R20, R8 ;  /* 0x0000001413147225 */ /* 0x001fc800078e0008 */
[----:B------:R-:W-:Y:S01]  /*2cd0*/  IMAD.X R11, R11, 0x1, R3, P1 ;  /* 0x000000010b0b7824 */ /* 0x000fe200008e0603 */
[----:B------:R-:W-:Y:S01]  /*2ce0*/  LEA R8, P3, R20, R14, 0x1 ;  /* 0x0000000e14087211 */ /* 0x000fe200078608ff */
[----:B------:R-:W-:-:S05]  /*2cf0*/  IMAD.IADD R9, R171, 0x1, R21 ;  /* 0x00000001ab097824 */ /* 0x000fca00078e0215 */
[----:B------:R-:W-:Y:S01]  /*2d00*/  LEA.HI.X R9, R20, R15, R9, 0x1, P3 ;  /* 0x0000000f14097211 */ /* 0x000fe200018f0c09 */
[----:B--2---:R-:W-:-:S04]  /*2d10*/  IMAD.U32 R5, R18, 0x10000, RZ ;  /* 0x0001000012057824 */ /* 0x004fc800078e00ff */
[----:B------:R-:W-:-:S04]  /*2d20*/  FMUL R5, R5, R22 ;  /* 0x0000001605057220 */ /* 0x000fc80000400000 */
[----:B------:R-:W-:-:S05]  /*2d30*/  FFMA R5, R26, R23, R5 ;  /* 0x000000171a057223 */ /* 0x000fca0000000005 */
[----:B------:R-:W-:-:S05]  /*2d40*/  F2FP.BF16.F32.PACK_AB R5, RZ, R5 ;  /* 0x00000005ff05723e */ /* 0x000fca00000010ff */
[----:B------:R0:W-:Y:S01]  /*2d50*/  @P2 STG.E.U16 desc[UR50][R10.64], R5 ;  /* 0x000000050a002986 */ /* 0x0001e2000c101532 */
[----:B------:R-:W-:Y:S05]  /*2d60*/  @!P0 BRA `(.L_x_40) ;  /* 0x0000000000048947 */ /* 0x000fea0003800000 */
[----:B------:R2:W5:Y:S02]  /*2d70*/  LDG.E.LTC128B.U16 R18, desc[UR50][R8.64+0x2] ;  /* 0x0000023208127981 */ /* 0x000564000c1e1520 */
.L_x_40:
[----:B------:R-:W-:Y:S05]  /*2d80*/  BSYNC B1 ;  /* 0x0000000000017941 */ /* 0x000fea0003800000 */
.L_x_39:
[----:B0----5:R-:W-:Y:S01]  /*2d90*/  IMAD.U32 R5, R18, 0x10000, RZ ;  /* 0x0001000012057824 */ /* 0x021fe200078e00ff */
[----:B------:R-:W-:Y:S01]  /*2da0*/  ISETP.GT.AND P1, PT, R0, 0x8, PT ;  /* 0x000000080000780c */ /* 0x000fe20003f24270 */
[----:B------:R-:W-:Y:S02]  /*2db0*/  BSSY B1, `(.L_x_41) ;  /* 0x0000008000017945 */ /* 0x000fe40003800000 */
[----:B------:R-:W-:Y:S01]  /*2dc0*/  FMUL R12, R5, R22 ;  /* 0x00000016050c7220 */ /* 0x000fe20000400000 */
[----:B------:R-:W-:-:S03]  /*2dd0*/  ISETP.GT.AND P2, PT, R4, RZ, P1 ;  /* 0x000000ff0400720c */ /* 0x000fc60000f44270 */
[----:B------:R-:W-:-:S05]  /*2de0*/  FFMA R12, R27, R23, R12 ;  /* 0x000000171b0c7223 */ /* 0x000fca000000000c */
[----:B------:R-:W-:-:S05]  /*2df0*/  F2FP.BF16.F32.PACK_AB R12, RZ, R12 ;  /* 0x0000000cff0c723e */ /* 0x000fca00000010ff */
[----:B------:R0:W-:Y:S01]  /*2e00*/  @P0 STG.E.U16 desc[UR50][R10.64+0x2], R12 ;  /* 0x0000020c0a000986 */ /* 0x0001e2000c101532 */
[----:B------:R-:W-:Y:S05]  /*2e10*/  @!P2 BRA `(.L_x_42) ;  /* 0x000000000004a947 */ /* 0x000fea0003800000 */
[----:B------:R3:W5:Y:S02]  /*2e20*/  LDG.E.LTC128B.U16 R18, desc[UR50][R6.64+0x10] ;  /* 0x0000103206127981 */ /* 0x000764000c1e1520 */
.L_x_42:
[----:B------:R-:W-:Y:S05]  /*2e30*/  BSYNC B1 ;  /* 0x0000000000017941 */ /* 0x000fea0003800000 */
.L_x_41:
[----:B-----5:R-:W-:Y:S01]  /*2e40*/  IMAD.U32 R5, R18, 0x10000, RZ ;  /* 0x0001000012057824 */ /* 0x020fe200078e00ff */
        /* <DEDUP_REMOVED lines=9> */
.L_x_44:
[----:B------:R-:W-:Y:S05]  /*2ee0*/  BSYNC B1 ;  /* 0x0000000000017941 */ /* 0x000fea0003800000 */
.L_x_43:
[----:B----45:R-:W-:Y:S01]  /*2ef0*/  IMAD.U32 R5, R18, 0x10000, RZ ;  /* 0x0001000012057824 */ /* 0x030fe200078e00ff */
[----:B------:R-:W-:Y:S01]  /*2f00*/  ISETP.GT.AND P1, PT, R4, 0x8, P1 ;  /* 0x000000080400780c */ /* 0x000fe20000f24270 */
[----:B------:R-:W-:Y:S02]  /*2f10*/  BSSY B1, `(.L_x_45) ;  /* 0x0000007000017945 */ /* 0x000fe40003800000 */
[----:B0-----:R-:W-:-:S04]  /*2f20*/  FMUL R12, R5, R22 ;  /* 0x00000016050c7220 */ /* 0x001fc80000400000 */
[----:B------:R-:W-:-:S05]  /*2f30*/  FFMA R12, R29, R23, R12 ;  /* 0x000000171d0c7223 */ /* 0x000fca000000000c */
[----:B------:R-:W-:-:S05]  /*2f40*/  F2FP.BF16.F32.PACK_AB R12, RZ, R12 ;  /* 0x0000000cff0c723e */ /* 0x000fca00000010ff */
[----:B------:R0:W-:Y:S01]  /*2f50*/  @P3 STG.E.U16 desc[UR50][R2.64+0x12], R12 ;  /* 0x0000120c02003986 */ /* 0x0001e2000c101532 */
[----:B------:R-:W-:Y:S05]  /*2f60*/  @!P1 BRA `(.L_x_46) ;  /* 0x0000000000049947 */ /* 0x000fea0003800000 */
[----:B------:R4:W5:Y:S02]  /*2f70*/  LDG.E.LTC128B.U16 R18, desc[UR50][R8.64+0x10] ;  /* 0x0000103208127981 */ /* 0x000964000c1e1520 */
.L_x_46:
[----:B------:R-:W-:Y:S05]  /*2f80*/  BSYNC B1 ;  /* 0x0000000000017941 */ /* 0x000fea0003800000 */
.L_x_45:
[----:B-----5:R-:W-:Y:S01]  /*2f90*/  IMAD.U32 R5, R18, 0x10000, RZ ;  /* 0x0001000012057824 */ /* 0x020fe200078e00ff */
[----:B------:R-:W-:Y:S01]  /*2fa0*/  ISETP.GT.AND P0, PT, R4, 0x8, P0 ;  /* 0x000000080400780c */ /* 0x000fe20000704270 */
[----:B------:R-:W-:Y:S02]  /*2fb0*/  BSSY B1, `(.L_x_47) ;  /* 0x0000007000017945 */ /* 0x000fe40003800000 */
[----:B------:R-:W-:-:S04]  /*2fc0*/  FMUL R5, R5, R22 ;  /* 0x0000001605057220 */ /* 0x000fc80000400000 */
[----:B------:R-:W-:-:S05]  /*2fd0*/  FFMA R5, R30, R23, R5 ;  /* 0x000000171e057223 */ /* 0x000fca0000000005 */
[----:B------:R-:W-:-:S05]  /*2fe0*/  F2FP.BF16.F32.PACK_AB R5, RZ, R5 ;  /* 0x00000005ff05723e */ /* 0x000fca00000010ff */
[----:B------:R0:W-:Y:S01]  /*2ff0*/  @P1 STG.E.U16 desc[UR50][R10.64+0x10], R5 ;  /* 0x000010050a001986 */ /* 0x0001e2000c101532 */
[----:B------:R-:W-:Y:S05]  /*3000*/  @!P0 BRA `(.L_x_48) ;  /* 0x0000000000048947 */ /* 0x000fea0003800000 */
[----:B------:R0:W5:Y:S02]  /*3010*/  LDG.E.LTC128B.U16 R18, desc[UR50][R8.64+0x12] ;  /* 0x0000123208127981 */ /* 0x000164000c1e1520 */
.L_x_48:
[----:B------:R-:W-:Y:S05]  /*3020*/  BSYNC B1 ;  /* 0x0000000000017941 */ /* 0x000fea0003800000 */
.L_x_47:
        /* <DEDUP_REMOVED lines=10> */
.L_x_50:
[----:B------:R-:W-:Y:S05]  /*30d0*/  BSYNC B1 ;  /* 0x0000000000017941 */ /* 0x000fea0003800000 */
.L_x_49:
        /* <DEDUP_REMOVED lines=10> */
.L_x_52:
[----:B------:R-:W-:Y:S05]  /*3180*/  BSYNC B1 ;  /* 0x0000000000017941 */ /* 0x000fea0003800000 */
.L_x_51:
[----:B0----5:R-:W-:Y:S01]  /*3190*/  IMAD.U32 R5, R18, 0x10000, RZ ;  /* 0x0001000012057824 */ /* 0x021fe200078e00ff */
        /* <DEDUP_REMOVED lines=8> */
.L_x_54:
[----:B------:R-:W-:Y:S05]  /*3220*/  BSYNC B1 ;  /* 0x0000000000017941 */ /* 0x000fea0003800000 */
.L_x_53:
        /* <DEDUP_REMOVED lines=9> */
.L_x_56:
[----:B------:R-:W-:Y:S05]  /*32c0*/  BSYNC B1 ;  /* 0x0000000000017941 */ /* 0x000fea0003800000 */
.L_x_55:
        /* <DEDUP_REMOVED lines=10> */
.L_x_58:
[----:B------:R-:W-:Y:S05]  /*3370*/  BSYNC B1 ;  /* 0x0000000000017941 */ /* 0x000fea0003800000 */
.L_x_57:
        /* <DEDUP_REMOVED lines=10> */
.L_x_60:
[----:B------:R-:W-:Y:S05]  /*3420*/  BSYNC B1 ;  /* 0x0000000000017941 */ /* 0x000fea0003800000 */
.L_x_59:
        /* <DEDUP_REMOVED lines=9> */
.L_x_62:
[----:B------:R-:W-:Y:S05]  /*34c0*/  BSYNC B1 ;  /* 0x0000000000017941 */ /* 0x000fea0003800000 */
.L_x_61:
        /* <DEDUP_REMOVED lines=9> */
.L_x_64:
[----:B------:R-:W-:Y:S05]  /*3560*/  BSYNC B1 ;  /* 0x0000000000017941 */ /* 0x000fea0003800000 */
.L_x_63:
        /* <DEDUP_REMOVED lines=10> */
.L_x_66:
[----:B------:R-:W-:Y:S05]  /*3610*/  BSYNC B1 ;  /* 0x0000000000017941 */ /* 0x000fea0003800000 */
.L_x_65:
        /* <DEDUP_REMOVED lines=10> */
.L_x_68:
[----:B------:R-:W-:Y:S05]  /*36c0*/  BSYNC B1 ;  /* 0x0000000000017941 */ /* 0x000fea0003800000 */
.L_x_67:
        /* <DEDUP_REMOVED lines=9> */
.L_x_70:
[----:B------:R-:W-:Y:S05]  /*3760*/  BSYNC B1 ;  /* 0x0000000000017941 */ /* 0x000fea0003800000 */
.L_x_69:
        /* <DEDUP_REMOVED lines=9> */
.L_x_72:
[----:B------:R-:W-:Y:S05]  /*3800*/  BSYNC B1 ;  /* 0x0000000000017941 */ /* 0x000fea0003800000 */
.L_x_71:
        /* <DEDUP_REMOVED lines=10> */
.L_x_74:
[----:B------:R-:W-:Y:S05]  /*38b0*/  BSYNC B1 ;  /* 0x0000000000017941 */ /* 0x000fea0003800000 */
.L_x_73:
        /* <DEDUP_REMOVED lines=10> */
.L_x_76:
[----:B------:R-:W-:Y:S05]  /*3960*/  BSYNC B1 ;  /* 0x0000000000017941 */ /* 0x000fea0003800000 */
.L_x_75:
        /* <DEDUP_REMOVED lines=9> */
.L_x_78:
[----:B------:R-:W-:Y:S05]  /*3a00*/  BSYNC B1 ;  /* 0x0000000000017941 */ /* 0x000fea0003800000 */
.L_x_77:
        /* <DEDUP_REMOVED lines=9> */
.L_x_80:
[----:B------:R-:W-:Y:S05]  /*3aa0*/  BSYNC B1 ;  /* 0x0000000000017941 */ /* 0x000fea0003800000 */
.L_x_79:
        /* <DEDUP_REMOVED lines=10> */
.L_x_82:
[----:B------:R-:W-:Y:S05]  /*3b50*/  BSYNC B1 ;  /* 0x0000000000017941 */ /* 0x000fea0003800000 */
.L_x_81:
        /* <DEDUP_REMOVED lines=10> */
.L_x_84:
[----:B------:R-:W-:Y:S05]  /*3c00*/  BSYNC B1 ;  /* 0x0000000000017941 */ /* 0x000fea0003800000 */
.L_x_83:
        /* <DEDUP_REMOVED lines=9> */
.L_x_86:
[----:B------:R-:W-:Y:S05]  /*3ca0*/  BSYNC B1 ;  /* 0x0000000000017941 */ /* 0x000fea0003800000 */
.L_x_85:
        /* <DEDUP_REMOVED lines=9> */
.L_x_88:
[----:B------:R-:W-:Y:S05]  /*3d40*/  BSYNC B1 ;  /* 0x0000000000017941 */ /* 0x000fea0003800000 */
.L_x_87:
        /* <DEDUP_REMOVED lines=10> */
.L_x_90:
[----:B------:R-:W-:Y:S05]  /*3df0*/  BSYNC B1 ;  /* 0x0000000000017941 */ /* 0x000fea0003800000 */
.L_x_89:
        /* <DEDUP_REMOVED lines=10> */
.L_x_92:
[----:B------:R-:W-:Y:S05]  /*3ea0*/  BSYNC B1 ;  /* 0x0000000000017941 */ /* 0x000fea0003800000 */
.L_x_91:
        /* <DEDUP_REMOVED lines=9> */
.L_x_94:
[----:B------:R-:W-:Y:S05]  /*3f40*/  BSYNC B1 ;  /* 0x0000000000017941 */ /* 0x000fea0003800000 */
.L_x_93:
        /* <DEDUP_REMOVED lines=9> */
.L_x_96:
[----:B------:R-:W-:Y:S05]  /*3fe0*/  BSYNC B1 ;  /* 0x0000000000017941 */ /* 0x000fea0003800000 */
.L_x_95:
        /* <DEDUP_REMOVED lines=10> */
.L_x_98:
[----:B------:R-:W-:Y:S05]  /*4090*/  BSYNC B1 ;  /* 0x0000000000017941 */ /* 0x000fea0003800000 */
.L_x_97:
        /* <DEDUP_REMOVED lines=10> */
.L_x_100:
[----:B------:R-:W-:Y:S05]  /*4140*/  BSYNC B1 ;  /* 0x0000000000017941 */ /* 0x000fea0003800000 */
.L_x_99:
        /* <DEDUP_REMOVED lines=9> */
.L_x_102:
[----:B------:R-:W-:Y:S05]  /*41e0*/  BSYNC B1 ;  /* 0x0000000000017941 */ /* 0x000fea0003800000 */
.L_x_101:
        /* <DEDUP_REMOVED lines=9> */
.L_x_104:
[----:B------:R-:W-:Y:S05]  /*4280*/  BSYNC B1 ;  /* 0x0000000000017941 */ /* 0x000fea0003800000 */
.L_x_103:
        /* <DEDUP_REMOVED lines=10> */
.L_x_106:
[----:B------:R-:W-:Y:S05]  /*4330*/  BSYNC B1 ;  /* 0x0000000000017941 */ /* 0x000fea0003800000 */
.L_x_105:
        /* <DEDUP_REMOVED lines=10> */
.L_x_108:
[----:B------:R-:W-:Y:S05]  /*43e0*/  BSYNC B1 ;  /* 0x0000000000017941 */ /* 0x000fea0003800000 */
.L_x_107:
        /* <DEDUP_REMOVED lines=9> */
.L_x_110:
[----:B------:R-:W-:Y:S05]  /*4480*/  BSYNC B1 ;  /* 0x0000000000017941 */ /* 0x000fea0003800000 */
.L_x_109:
        /* <DEDUP_REMOVED lines=9> */
.L_x_112:
[----:B------:R-:W-:Y:S05]  /*4520*/  BSYNC B1 ;  /* 0x0000000000017941 */ /* 0x000fea0003800000 */
.L_x_111:
        /* <DEDUP_REMOVED lines=10> */
.L_x_114:
[----:B------:R-:W-:Y:S05]  /*45d0*/  BSYNC B1 ;  /* 0x0000000000017941 */ /* 0x000fea0003800000 */
.L_x_113:
        /* <DEDUP_REMOVED lines=10> */
.L_x_116:
[----:B------:R-:W-:Y:S05]  /*4680*/  BSYNC B1 ;  /* 0x0000000000017941 */ /* 0x000fea0003800000 */
.L_x_115:
        /* <DEDUP_REMOVED lines=9> */
.L_x_118:
[----:B------:R-:W-:Y:S05]  /*4720*/  BSYNC B1 ;  /* 0x0000000000017941 */ /* 0x000fea0003800000 */
.L_x_117:
        /* <DEDUP_REMOVED lines=9> */
.L_x_120:
[----:B------:R-:W-:Y:S05]  /*47c0*/  BSYNC B1 ;  /* 0x0000000000017941 */ /* 0x000fea0003800000 */
.L_x_119:
        /* <DEDUP_REMOVED lines=10> */
.L_x_122:
[----:B------:R-:W-:Y:S05]  /*4870*/  BSYNC B1 ;  /* 0x0000000000017941 */ /* 0x000fea0003800000 */
.L_x_121:
        /* <DEDUP_REMOVED lines=10> */
.L_x_124:
[----:B------:R-:W-:Y:S05]  /*4920*/  BSYNC B1 ;  /* 0x0000000000017941 */ /* 0x000fea0003800000 */
.L_x_123:
        /* <DEDUP_REMOVED lines=9> */
.L_x_126:
[----:B------:R-:W-:Y:S05]  /*49c0*/  BSYNC B1 ;  /* 0x0000000000017941 */ /* 0x000fea0003800000 */
.L_x_125:
        /* <DEDUP_REMOVED lines=9> */
.L_x_128:
[----:B------:R-:W-:Y:S05]  /*4a60*/  BSYNC B1 ;  /* 0x0000000000017941 */ /* 0x000fea0003800000 */
.L_x_127:
        /* <DEDUP_REMOVED lines=10> */
.L_x_130:
[----:B------:R-:W-:Y:S05]  /*4b10*/  BSYNC B1 ;  /* 0x0000000000017941 */ /* 0x000fea0003800000 */
.L_x_129:
        /* <DEDUP_REMOVED lines=10> */
.L_x_132:
[----:B------:R-:W-:Y:S05]  /*4bc0*/  BSYNC B1 ;  /* 0x0000000000017941 */ /* 0x000fea0003800000 */
.L_x_131:
        /* <DEDUP_REMOVED lines=9> */
.L_x_134:
[----:B------:R-:W-:Y:S05]  /*4c60*/  BSYNC B1 ;  /* 0x0000000000017941 */ /* 0x000fea0003800000 */
.L_x_133:
        /* <DEDUP_REMOVED lines=9> */
.L_x_136:
[----:B------:R-:W-:Y:S05]  /*4d00*/  BSYNC B1 ;  /* 0x0000000000017941 */ /* 0x000fea0003800000 */
.L_x_135:
        /* <DEDUP_REMOVED lines=10> */
.L_x_138:
[----:B------:R-:W-:Y:S05]  /*4db0*/  BSYNC B1 ;  /* 0x0000000000017941 */ /* 0x000fea0003800000 */
.L_x_137:
        /* <DEDUP_REMOVED lines=10> */
.L_x_140:
[----:B------:R-:W-:Y:S05]  /*4e60*/  BSYNC B1 ;  /* 0x0000000000017941 */ /* 0x000fea0003800000 */
.L_x_139:
        /* <DEDUP_REMOVED lines=9> */
.L_x_142:
[----:B------:R-:W-:Y:S05]  /*4f00*/  BSYNC B1 ;  /* 0x0000000000017941 */ /* 0x000fea0003800000 */
.L_x_141:
        /* <DEDUP_REMOVED lines=9> */
.L_x_144:
[----:B------:R-:W-:Y:S05]  /*4fa0*/  BSYNC B1 ;  /* 0x0000000000017941 */ /* 0x000fea0003800000 */
.L_x_143:
        /* <DEDUP_REMOVED lines=10> */
.L_x_146:
[----:B------:R-:W-:Y:S05]  /*5050*/  BSYNC B1 ;  /* 0x0000000000017941 */ /* 0x000fea0003800000 */
.L_x_145:
        /* <DEDUP_REMOVED lines=10> */
.L_x_148:
[----:B------:R-:W-:Y:S05]  /*5100*/  BSYNC B1 ;  /* 0x0000000000017941 */ /* 0x000fea0003800000 */
.L_x_147:
        /* <DEDUP_REMOVED lines=9> */
.L_x_150:
[----:B------:R-:W-:Y:S05]  /*51a0*/  BSYNC B1 ;  /* 0x0000000000017941 */ /* 0x000fea0003800000 */
.L_x_149:
        /* <DEDUP_REMOVED lines=9> */
.L_x_152:
[----:B------:R-:W-:Y:S05]  /*5240*/  BSYNC B1 ;  /* 0x0000000000017941 */ /* 0x000fea0003800000 */
.L_x_151:
        /* <DEDUP_REMOVED lines=10> */
.L_x_154:
[----:B------:R-:W-:Y:S05]  /*52f0*/  BSYNC B1 ;  /* 0x0000000000017941 */ /* 0x000fea0003800000 */
.L_x_153:
        /* <DEDUP_REMOVED lines=10> */
.L_x_156:
[----:B------:R-:W-:Y:S05]  /*53a0*/  BSYNC B1 ;  /* 0x0000000000017941 */ /* 0x000fea0003800000 */
.L_x_155:
        /* <DEDUP_REMOVED lines=9> */
.L_x_158:
[----:B------:R-:W-:Y:S05]  /*5440*/  BSYNC B1 ;  /* 0x0000000000017941 */ /* 0x000fea0003800000 */
.L_x_157:
        /* <DEDUP_REMOVED lines=9> */
.L_x_160:
[----:B------:R-:W-:Y:S05]  /*54e0*/  BSYNC B1 ;  /* 0x0000000000017941 */ /* 0x000fea0003800000 */
.L_x_159:
        /* <DEDUP_REMOVED lines=10> */
.L_x_162:
[----:B------:R-:W-:Y:S05]  /*5590*/  BSYNC B1 ;  /* 0x0000000000017941 */ /* 0x000fea0003800000 */
.L_x_161:
        /* <DEDUP_REMOVED lines=10> */
.L_x_164:
[----:B------:R-:W-:Y:S05]  /*5640*/  BSYNC B1 ;  /* 0x0000000000017941 */ /* 0x000fea0003800000 */
.L_x_163:
        /* <DEDUP_REMOVED lines=9> */
.L_x_166:
[----:B------:R-:W-:Y:S05]  /*56e0*/  BSYNC B1 ;  /* 0x0000000000017941 */ /* 0x000fea0003800000 */
.L_x_165:
        /* <DEDUP_REMOVED lines=9> */
.L_x_168:
[----:B------:R-:W-:Y:S05]  /*5780*/  BSYNC B1 ;  /* 0x0000000000017941 */ /* 0x000fea0003800000 */
.L_x_167:
        /* <DEDUP_REMOVED lines=10> */
.L_x_170:
[----:B------:R-:W-:Y:S05]  /*5830*/  BSYNC B1 ;  /* 0x0000000000017941 */ /* 0x000fea0003800000 */
.L_x_169:
        /* <DEDUP_REMOVED lines=10> */
.L_x_172:
[----:B------:R-:W-:Y:S05]  /*58e0*/  BSYNC B1 ;  /* 0x0000000000017941 */ /* 0x000fea0003800000 */
.L_x_171:
        /* <DEDUP_REMOVED lines=9> */
.L_x_174:
[----:B------:R-:W-:Y:S05]  /*5980*/  BSYNC B1 ;  /* 0x0000000000017941 */ /* 0x000fea0003800000 */
.L_x_173:
        /* <DEDUP_REMOVED lines=9> */
.L_x_176:
[----:B------:R-:W-:Y:S05]  /*5a20*/  BSYNC B1 ;  /* 0x0000000000017941 */ /* 0x000fea0003800000 */
.L_x_175:
        /* <DEDUP_REMOVED lines=10> */
.L_x_178:
[----:B------:R-:W-:Y:S05]  /*5ad0*/  BSYNC B1 ;  /* 0x0000000000017941 */ /* 0x000fea0003800000 */
.L_x_177:
        /* <DEDUP_REMOVED lines=10> */
.L_x_180:
[----:B------:R-:W-:Y:S05]  /*5b80*/  BSYNC B1 ;  /* 0x0000000000017941 */ /* 0x000fea0003800000 */
.L_x_179:
        /* <DEDUP_REMOVED lines=9> */
.L_x_182:
[----:B------:R-:W-:Y:S05]  /*5c20*/  BSYNC B1 ;  /* 0x0000000000017941 */ /* 0x000fea0003800000 */
.L_x_181:
        /* <DEDUP_REMOVED lines=9> */
.L_x_184:
[----:B------:R-:W-:Y:S05]  /*5cc0*/  BSYNC B1 ;  /* 0x0000000000017941 */ /* 0x000fea0003800000 */
.L_x_183:
        /* <DEDUP_REMOVED lines=10> */
.L_x_186:
[----:B------:R-:W-:Y:S05]  /*5d70*/  BSYNC B1 ;  /* 0x0000000000017941 */ /* 0x000fea0003800000 */
.L_x_185:
        /* <DEDUP_REMOVED lines=10> */
.L_x_188:
[----:B------:R-:W-:Y:S05]  /*5e20*/  BSYNC B1 ;  /* 0x0000000000017941 */ /* 0x000fea0003800000 */
.L_x_187:
        /* <DEDUP_REMOVED lines=9> */
.L_x_190:
[----:B------:R-:W-:Y:S05]  /*5ec0*/  BSYNC B1 ;  /* 0x0000000000017941 */ /* 0x000fea0003800000 */
.L_x_189:
        /* <DEDUP_REMOVED lines=9> */
.L_x_192:
[----:B------:R-:W-:Y:S05]  /*5f60*/  BSYNC B1 ;  /* 0x0000000000017941 */ /* 0x000fea0003800000 */
.L_x_191:
        /* <DEDUP_REMOVED lines=10> */
.L_x_194:
[----:B------:R-:W-:Y:S05]  /*6010*/  BSYNC B1 ;  /* 0x0000000000017941 */ /* 0x000fea0003800000 */
.L_x_193:
        /* <DEDUP_REMOVED lines=10> */
.L_x_196:
[----:B------:R-:W-:Y:S05]  /*60c0*/  BSYNC B1 ;  /* 0x0000000000017941 */ /* 0x000fea0003800000 */
.L_x_195:
        /* <DEDUP_REMOVED lines=9> */
.L_x_198:
[----:B------:R-:W-:Y:S05]  /*6160*/  BSYNC B1 ;  /* 0x0000000000017941 */ /* 0x000fea0003800000 */
.L_x_197:
        /* <DEDUP_REMOVED lines=9> */
.L_x_200:
[----:B------:R-:W-:Y:S05]  /*6200*/  BSYNC B1 ;  /* 0x0000000000017941 */ /* 0x000fea0003800000 */
.L_x_199:
        /* <DEDUP_REMOVED lines=10> */
.L_x_202:
[----:B------:R-:W-:Y:S05]  /*62b0*/  BSYNC B1 ;  /* 0x0000000000017941 */ /* 0x000fea0003800000 */
.L_x_201:
        /* <DEDUP_REMOVED lines=10> */
.L_x_204:
[----:B------:R-:W-:Y:S05]  /*6360*/  BSYNC B1 ;  /* 0x0000000000017941 */ /* 0x000fea0003800000 */
.L_x_203:
        /* <DEDUP_REMOVED lines=9> */
.L_x_206:
[----:B------:R-:W-:Y:S05]  /*6400*/  BSYNC B1 ;  /* 0x0000000000017941 */ /* 0x000fea0003800000 */
.L_x_205:
        /* <DEDUP_REMOVED lines=9> */
.L_x_208:
[----:B------:R-:W-:Y:S05]  /*64a0*/  BSYNC B1 ;  /* 0x0000000000017941 */ /* 0x000fea0003800000 */
.L_x_207:
        /* <DEDUP_REMOVED lines=10> */
.L_x_210:
[----:B------:R-:W-:Y:S05]  /*6550*/  BSYNC B1 ;  /* 0x0000000000017941 */ /* 0x000fea0003800000 */
.L_x_209:
        /* <DEDUP_REMOVED lines=10> */
.L_x_212:
[----:B------:R-:W-:Y:S05]  /*6600*/  BSYNC B1 ;  /* 0x0000000000017941 */ /* 0x000fea0003800000 */
.L_x_211:
        /* <DEDUP_REMOVED lines=9> */
.L_x_214:
[----:B------:R-:W-:Y:S05]  /*66a0*/  BSYNC B1 ;  /* 0x0000000000017941 */ /* 0x000fea0003800000 */
.L_x_213:
        /* <DEDUP_REMOVED lines=9> */
.L_x_216:
[----:B------:R-:W-:Y:S05]  /*6740*/  BSYNC B1 ;  /* 0x0000000000017941 */ /* 0x000fea0003800000 */
.L_x_215:
        /* <DEDUP_REMOVED lines=10> */
.L_x_218:
[----:B------:R-:W-:Y:S05]  /*67f0*/  BSYNC B1 ;  /* 0x0000000000017941 */ /* 0x000fea0003800000 */
.L_x_217:
        /* <DEDUP_REMOVED lines=10> */
.L_x_220:
[----:B------:R-:W-:Y:S05]  /*68a0*/  BSYNC B1 ;  /* 0x0000000000017941 */ /* 0x000fea0003800000 */
.L_x_219:
        /* <DEDUP_REMOVED lines=9> */
.L_x_222:
[----:B------:R-:W-:Y:S05]  /*6940*/  BSYNC B1 ;  /* 0x0000000000017941 */ /* 0x000fea0003800000 */
.L_x_221:
        /* <DEDUP_REMOVED lines=9> */
.L_x_224:
[----:B------:R-:W-:Y:S05]  /*69e0*/  BSYNC B1 ;  /* 0x0000000000017941 */ /* 0x000fea0003800000 */
.L_x_223:
        /* <DEDUP_REMOVED lines=10> */
.L_x_226:
[----:B------:R-:W-:Y:S05]  /*6a90*/  BSYNC B1 ;  /* 0x0000000000017941 */ /* 0x000fea0003800000 */
.L_x_225:
        /* <DEDUP_REMOVED lines=10> */
.L_x_228:
[----:B------:R-:W-:Y:S05]  /*6b40*/  BSYNC B1 ;  /* 0x0000000000017941 */ /* 0x000fea0003800000 */
.L_x_227:
        /* <DEDUP_REMOVED lines=9> */
.L_x_230:
[----:B------:R-:W-:Y:S05]  /*6be0*/  BSYNC B1 ;  /* 0x0000000000017941 */ /* 0x000fea0003800000 */
.L_x_229:
        /* <DEDUP_REMOVED lines=9> */
.L_x_232:
[----:B------:R-:W-:Y:S05]  /*6c80*/  BSYNC B1 ;  /* 0x0000000000017941 */ /* 0x000fea0003800000 */
.L_x_231:
        /* <DEDUP_REMOVED lines=10> */
.L_x_234:
[----:B------:R-:W-:Y:S05]  /*6d30*/  BSYNC B1 ;  /* 0x0000000000017941 */ /* 0x000fea0003800000 */
.L_x_233:
        /* <DEDUP_REMOVED lines=10> */
.L_x_236:
[----:B------:R-:W-:Y:S05]  /*6de0*/  BSYNC B1 ;  /* 0x0000000000017941 */ /* 0x000fea0003800000 */
.L_x_235:
        /* <DEDUP_REMOVED lines=9> */
.L_x_238:
[----:B------:R-:W-:Y:S05]  /*6e80*/  BSYNC B1 ;  /* 0x0000000000017941 */ /* 0x000fea0003800000 */
.L_x_237:
        /* <DEDUP_REMOVED lines=9> */
.L_x_240:
[----:B------:R-:W-:Y:S05]  /*6f20*/  BSYNC B1 ;  /* 0x0000000000017941 */ /* 0x000fea0003800000 */
.L_x_239:
        /* <DEDUP_REMOVED lines=10> */
.L_x_242:
[----:B------:R-:W-:Y:S05]  /*6fd0*/  BSYNC B1 ;  /* 0x0000000000017941 */ /* 0x000fea0003800000 */
.L_x_241:
        /* <DEDUP_REMOVED lines=10> */
.L_x_244:
[----:B------:R-:W-:Y:S05]  /*7080*/  BSYNC B1 ;  /* 0x0000000000017941 */ /* 0x000fea0003800000 */
.L_x_243:
        /* <DEDUP_REMOVED lines=9> */
.L_x_246:
[----:B------:R-:W-:Y:S05]  /*7120*/  BSYNC B1 ;  /* 0x0000000000017941 */ /* 0x000fea0003800000 */
.L_x_245:
        /* <DEDUP_REMOVED lines=9> */
.L_x_248:
[----:B------:R-:W-:Y:S05]  /*71c0*/  BSYNC B1 ;  /* 0x0000000000017941 */ /* 0x000fea0003800000 */
.L_x_247:
        /* <DEDUP_REMOVED lines=10> */
.L_x_250:
[----:B------:R-:W-:Y:S05]  /*7270*/  BSYNC B1 ;  /* 0x0000000000017941 */ /* 0x000fea0003800000 */
.L_x_249:
        /* <DEDUP_REMOVED lines=10> */
.L_x_252:
[----:B------:R-:W-:Y:S05]  /*7320*/  BSYNC B1 ;  /* 0x0000000000017941 */ /* 0x000fea0003800000 */
.L_x_251:
        /* <DEDUP_REMOVED lines=9> */
.L_x_254:
[----:B------:R-:W-:Y:S05]  /*73c0*/  BSYNC B1 ;  /* 0x0000000000017941 */ /* 0x000fea0003800000 */
.L_x_253:
        /* <DEDUP_REMOVED lines=9> */
.L_x_256:
[----:B------:R-:W-:Y:S05]  /*7460*/  BSYNC B1 ;  /* 0x0000000000017941 */ /* 0x000fea0003800000 */
.L_x_255:
        /* <DEDUP_REMOVED lines=10> */
.L_x_258:
[----:B------:R-:W-:Y:S05]  /*7510*/  BSYNC B1 ;  /* 0x0000000000017941 */ /* 0x000fea0003800000 */
.L_x_257:
        /* <DEDUP_REMOVED lines=10> */
.L_x_260:
[----:B------:R-:W-:Y:S05]  /*75c0*/  BSYNC B1 ;  /* 0x0000000000017941 */ /* 0x000fea0003800000 */
.L_x_259:
        /* <DEDUP_REMOVED lines=9> */
.L_x_262:
[----:B------:R-:W-:Y:S05]  /*7660*/  BSYNC B1 ;  /* 0x0000000000017941 */ /* 0x000fea0003800000 */
.L_x_261:
        /* <DEDUP_REMOVED lines=9> */
.L_x_264:
[----:B------:R-:W-:Y:S05]  /*7700*/  BSYNC B1 ;  /* 0x0000000000017941 */ /* 0x000fea0003800000 */
.L_x_263:
        /* <DEDUP_REMOVED lines=10> */
.L_x_266:
[----:B------:R-:W-:Y:S05]  /*77b0*/  BSYNC B1 ;  /* 0x0000000000017941 */ /* 0x000fea0003800000 */
.L_x_265:
        /* <DEDUP_REMOVED lines=10> */
.L_x_268:
[----:B------:R-:W-:Y:S05]  /*7860*/  BSYNC B1 ;  /* 0x0000000000017941 */ /* 0x000fea0003800000 */
.L_x_267:
        /* <DEDUP_REMOVED lines=9> */
.L_x_270:
[----:B------:R-:W-:Y:S05]  /*7900*/  BSYNC B1 ;  /* 0x0000000000017941 */ /* 0x000fea0003800000 */
.L_x_269:
        /* <DEDUP_REMOVED lines=9> */
.L_x_272:
[----:B------:R-:W-:Y:S05]  /*79a0*/  BSYNC B1 ;  /* 0x0000000000017941 */ /* 0x000fea0003800000 */
.L_x_271:
        /* <DEDUP_REMOVED lines=10> */
.L_x_274:
[----:B------:R-:W-:Y:S05]  /*7a50*/  BSYNC B1 ;  /* 0x0000000000017941 */ /* 0x000fea0003800000 */
.L_x_273:
        /* <DEDUP_REMOVED lines=10> */
.L_x_276:
[----:B------:R-:W-:Y:S05]  /*7b00*/  BSYNC B1 ;  /* 0x0000000000017941 */ /* 0x000fea0003800000 */
.L_x_275:
        /* <DEDUP_REMOVED lines=9> */
.L_x_278:
[----:B------:R-:W-:Y:S05]  /*7ba0*/  BSYNC B1 ;  /* 0x0000000000017941 */ /* 0x000fea0003800000 */
.L_x_277:
        /* <DEDUP_REMOVED lines=9> */
.L_x_280:
[----:B------:R-:W-:Y:S05]  /*7c40*/  BSYNC B1 ;  /* 0x0000000000017941 */ /* 0x000fea0003800000 */
.L_x_279:
        /* <DEDUP_REMOVED lines=10> */
.L_x_282:
[----:B------:R-:W-:Y:S05]  /*7cf0*/  BSYNC B1 ;  /* 0x0000000000017941 */ /* 0x000fea0003800000 */
.L_x_281:
        /* <DEDUP_REMOVED lines=10> */
.L_x_284:
[----:B------:R-:W-:Y:S05]  /*7da0*/  BSYNC B1 ;  /* 0x0000000000017941 */ /* 0x000fea0003800000 */
.L_x_283:
        /* <DEDUP_REMOVED lines=9> */
.L_x_286:
[----:B------:R-:W-:Y:S05]  /*7e40*/  BSYNC B1 ;  /* 0x0000000000017941 */ /* 0x000fea0003800000 */
.L_x_285:
[----:B0----5:R-:W-:Y:S01]  /*7e50*/  IMAD.U32 R3, R18, 0x10000, RZ ;  /* 0x0001000012037824 */ /* 0x021fe200078e00ff */
[----:B------:R-:W-:Y:S01]  /*7e60*/  ISETP.GT.AND P0, PT, R4, 0x8, P0 ;  /* 0x000000080400780c */ /* 0x000fe20000704270 */
[----:B------:R-:W-:Y:S01]  /*7e70*/  @P1 IMAD.MOV.U32 R2, RZ, RZ, R10 ;  /* 0x000000ffff021224 */ /* 0x000fe200078e000a */
[----:B------:R-:W-:Y:S01]  /*7e80*/  BSSY B1, `(.L_x_287) ;  /* 0x0000009000017945 */ /* 0x000fe20003800000 */
[----:B------:R-:W-:-:S04]  /*7e90*/  FMUL R3, R3, R22 ;  /* 0x0000001603037220 */ /* 0x000fc80000400000 */
[----:B------:R-:W-:-:S05]  /*7ea0*/  FFMA R3, R150, R23, R3 ;  /* 0x0000001796037223 */ /* 0x000fca0000000003 */
[----:B------:R-:W-:-:S04]  /*7eb0*/  F2FP.BF16.F32.PACK_AB R3, RZ, R3 ;  /* 0x00000003ff03723e */ /* 0x000fc800000010ff */
[----:B------:R-:W-:Y:S01]  /*7ec0*/  PRMT R0, R3, 0x7610, R0 ;  /* 0x0000761003007816 */ /* 0x000fe20000000000 */
[----:B------:R-:W-:-:S05]  /*7ed0*/  @P1 IMAD.MOV.U32 R3, RZ, RZ, R11 ;  /* 0x000000ffff031224 */ /* 0x000fca00078e000b */
[----:B------:R0:W-:Y:S01]  /*7ee0*/  @P1 STG.E.U16 desc[UR50][R2.64+0x1f0], R0 ;  /* 0x0001f00002001986 */ /* 0x0001e2000c101532 */
[----:B------:R-:W-:Y:S05]  /*7ef0*/  @!P0 BRA `(.L_x_288) ;  /* 0x0000000000048947 */ /* 0x000fea0003800000 */
[----:B------:R0:W5:Y:S02]  /*7f00*/  LDG.E.LTC128B.U16 R18, desc[UR50][R8.64+0x1f2] ;  /* 0x0001f23208127981 */ /* 0x000164000c1e1520 */
.L_x_288:
[----:B------:R-:W-:Y:S05]  /*7f10*/  BSYNC B1 ;  /* 0x0000000000017941 */ /* 0x000fea0003800000 */
.L_x_287:
[----:B------:R-:W-:Y:S05]  /*7f20*/  @!P0 BRA `(.L_x_289) ;  /* 0x0000002400408947 */ /* 0x000fea0003800000 */
[----:B0----5:R-:W-:-:S04]  /*7f30*/  IMAD.U32 R3, R18, 0x10000, RZ ;  /* 0x0001000012037824 */ /* 0x021fc800078e00ff */
[----:B------:R-:W-:-:S04]  /*7f40*/  FMUL R0, R3, R22 ;  /* 0x0000001603007220 */ /* 0x000fc80000400000 */
[----:B------:R-:W-:-:S05]  /*7f50*/  FFMA R0, R151, R23, R0 ;  /* 0x0000001797007223 */ /* 0x000fca0000000000 */
[----:B------:R-:W-:-:S05]  /*7f60*/  F2FP.BF16.F32.PACK_AB R0, RZ, R0 ;  /* 0x00000000ff00723e */ /* 0x000fca00000010ff */
[----:B------:R0:W-:Y:S01]  /*7f70*/  STG.E.U16 desc[UR50][R10.64+0x1f2], R0 ;  /* 0x0001f2000a007986 */ /* 0x0001e2000c101532 */
[----:B------:R-:W-:Y:S05]  /*7f80*/  BRA `(.L_x_289) ;  /* 0x0000002400287947 */ /* 0x000fea0003800000 */
.L_x_36:
[----:B------:R-:W-:Y:S01]  /*7f90*/  ISETP.GT.AND P0, PT, R0, 0x1, PT ;  /* 0x000000010000780c */ /* 0x000fe20003f04270 */
[----:B------:R-:W-:Y:S01]  /*7fa0*/  ULDC.64 UR4, c[0x0][0x5c0] ;  /* 0x0001700000047ab9 */ /* 0x000fe20000000a00 */
[-C--:B------:R-:W-:Y:S01]  /*7fb0*/  FMUL R24, R24, R23.reuse ;  /* 0x0000001718187220 */ /* 0x080fe20000400000 */
[-C--:B------:R-:W-:Y:S01]  /*7fc0*/  FMUL R25, R25, R23.reuse ;  /* 0x0000001719197220 */ /* 0x080fe20000400000 */
[----:B------:R-:W-:Y:S01]  /*7fd0*/  ISETP.GT.AND P3, PT, R4, RZ, P0 ;  /* 0x000000ff0400720c */ /* 0x000fe20000764270 */
[-C--:B------:R-:W-:Y:S01]  /*7fe0*/  FMUL R26, R26, R23.reuse ;  /* 0x000000171a1a7220 */ /* 0x080fe20000400000 */
[----:B------:R-:W-:Y:S01]  /*7ff0*/  LEA R2, P4, R172, UR4, 0x1 ;  /* 0x00000004ac027c11 */ /* 0x000fe2000f8808ff */
[-C--:B------:R-:W-:Y:S01]  /*8000*/  FMUL R27, R27, R23.reuse ;  /* 0x000000171b1b7220 */ /* 0x080fe20000400000 */
[----:B------:R-:W-:Y:S01]  /*8010*/  F2FP.BF16.F32.PACK_AB R24, RZ, R24 ;  /* 0x00000018ff18723e */ /* 0x000fe200000010ff */
[-C--:B------:R-:W-:Y:S01]  /*8020*/  FMUL R28, R28, R23.reuse ;  /* 0x000000171c1c7220 */ /* 0x080fe20000400000 */
[----:B------:R-:W-:Y:S01]  /*8030*/  LEA.HI.X R3, R172, UR5, R175, 0x1, P4 ;  /* 0x00000005ac037c11 */ /* 0x000fe2000a0f0caf */
[----:B------:R-:W-:Y:S01]  /*8040*/  FMUL R29, R29, R23 ;  /* 0x000000171d1d7220 */ /* 0x000fe20000400000 */
[----:B------:R-:W-:Y:S01]  /*8050*/  F2FP.BF16.F32.PACK_AB R25, RZ, R25 ;  /* 0x00000019ff19723e */ /* 0x000fe200000010ff */
[-C--:B------:R-:W-:Y:S01]  /*8060*/  FMUL R30, R30, R23.reuse ;  /* 0x000000171e1e7220 */ /* 0x080fe20000400000 */
[C---:B------:R-:W-:Y:S01]  /*8070*/  SHF.L.U64.HI R11, R10.reuse, 0x4, R11 ;  /* 0x000000040a0b7819 */ /* 0x040fe2000001020b */
[----:B------:R-:W-:Y:S01]  /*8080*/  @P1 STG.E.U16 desc[UR50][R2.64], R24 ;  /* 0x0000001802001986 */ /* 0x000fe2000c101532 */
[----:B------:R-:W-:Y:S01]  /*8090*/  LEA R6, P4, R10, R2, 0x4 ;  /* 0x000000020a067211 */ /* 0x000fe200078820ff */
[-C--:B------:R-:W-:Y:S01]  /*80a0*/  FMUL R31, R31, R23.reuse ;  /* 0x000000171f1f7220 */ /* 0x080fe20000400000 */
[----:B------:R-:W-:Y:S01]  /*80b0*/  ISETP.GT.AND P2, PT, R4, 0x8, P2 ;  /* 0x000000080400780c */ /* 0x000fe20001744270 */
[----:B------:R-:W-:Y:S01]  /*80c0*/  @P3 STG.E.U16 desc[UR50][R2.64+0x2], R25 ;  /* 0x0000021902003986 */ /* 0x000fe2000c101532 */
[----:B------:R-:W-:Y:S01]  /*80d0*/  ISETP.GT.AND P1, PT, R0, 0x8, PT ;  /* 0x000000080000780c */ /* 0x000fe20003f24270 */
[----:B------:R-:W-:Y:S01]  /*80e0*/  IMAD.X R7, R11, 0x1, R3, P4 ;  /* 0x000000010b077824 */ /* 0x000fe200020e0603 */
[----:B------:R-:W-:Y:S01]  /*80f0*/  ISETP.GT.AND P3, PT, R4, 0x8, P0 ;  /* 0x000000080400780c */ /* 0x000fe20000764270 */
[-C--:B------:R-:W-:Y:S01]  /*8100*/  FMUL R32, R32, R23.reuse ;  /* 0x0000001720207220 */ /* 0x080fe20000400000 */
[----:B------:R-:W-:Y:S01]  /*8110*/  ISETP.GT.AND P0, PT, R0, 0x9, PT ;  /* 0x000000090000780c */ /* 0x000fe20003f04270 */
[-C--:B------:R-:W-:Y:S01]  /*8120*/  FMUL R33, R33, R23.reuse ;  /* 0x0000001721217220 */ /* 0x080fe20000400000 */
[----:B------:R-:W-:Y:S01]  /*8130*/  ISETP.GT.AND P5, PT, R4, RZ, P1 ;  /* 0x000000ff0400720c */ /* 0x000fe20000fa4270 */
[-C--:B------:R-:W-:Y:S01]  /*8140*/  FMUL R34, R34, R23.reuse ;  /* 0x0000001722227220 */ /* 0x080fe20000400000 */
[----:B------:R-:W-:Y:S01]  /*8150*/  ISETP.GT.AND P4, PT, R4, RZ, P0 ;  /* 0x000000ff0400720c */ /* 0x000fe20000784270 */
[-C--:B------:R-:W-:Y:S01]  /*8160*/  FMUL R35, R35, R23.reuse ;  /* 0x0000001723237220 */ /* 0x080fe20000400000 */
[----:B------:R-:W-:Y:S01]  /*8170*/  F2FP.BF16.F32.PACK_AB R26, RZ, R26 ;  /* 0x0000001aff1a723e */ /* 0x000fe200000010ff */
[----:B------:R-:W-:Y:S01]  /*8180*/  FMUL R36, R36, R23 ;  /* 0x0000001724247220 */ /* 0x000fe20000400000 */
[----:B------:R-:W-:Y:S01]  /*8190*/  F2FP.BF16.F32.PACK_AB R27, RZ, R27 ;  /* 0x0000001bff1b723e */ /* 0x000fe200000010ff */
[----:B------:R-:W-:Y:S01]  /*81a0*/  FMUL R37, R37, R23 ;  /* 0x0000001725257220 */ /* 0x000fe20000400000 */
[----:B------:R-:W-:Y:S01]  /*81b0*/  F2FP.BF16.F32.PACK_AB R28, RZ, R28 ;  /* 0x0000001cff1c723e */ /* 0x000fe200000010ff */
[----:B------:R-:W-:Y:S01]  /*81c0*/  @P2 STG.E.U16 desc[UR50][R6.64], R26 ;  /* 0x0000001a06002986 */ /* 0x000fe2000c101532 */
[----:B------:R-:W-:Y:S01]  /*81d0*/  F2FP.BF16.F32.PACK_AB R29, RZ, R29 ;  /* 0x0000001dff1d723e */ /* 0x000fe200000010ff */
[-C--:B------:R-:W-:Y:S01]  /*81e0*/  FMUL R38, R38, R23.reuse ;  /* 0x0000001726267220 */ /* 0x080fe20000400000 */
[----:B------:R-:W-:Y:S01]  /*81f0*/  ISETP.GT.AND P1, PT, R4, 0x8, P1 ;  /* 0x000000080400780c */ /* 0x000fe20000f24270 */
[----:B------:R-:W-:Y:S01]  /*8200*/  @P3 STG.E.U16 desc[UR50][R6.64+0x2], R27 ;  /* 0x0000021b06003986 */ /* 0x000fe2000c101532 */
[----:B------:R-:W-:Y:S01]  /*8210*/  ISETP.GT.AND P3, PT, R0, 0x10, PT ;  /* 0x000000100000780c */ /* 0x000fe20003f64270 */
[-C--:B------:R-:W-:Y:S01]  /*8220*/  FMUL R39, R39, R23.reuse ;  /* 0x0000001727277220 */ /* 0x080fe20000400000 */
[----:B------:R-:W-:Y:S01]  /*8230*/  ISETP.GT.AND P2, PT, R4, 0x8, P0 ;  /* 0x000000080400780c */ /* 0x000fe20000744270 */
[----:B------:R-:W-:Y:S01]  /*8240*/  @P5 STG.E.U16 desc[UR50][R2.64+0x10], R28 ;  /* 0x0000101c02005986 */ /* 0x000fe2000c101532 */
[----:B------:R-:W-:Y:S01]  /*8250*/  ISETP.GT.AND P0, PT, R0, 0x11, PT ;  /* 0x000000110000780c */ /* 0x000fe20003f04270 */
[-C--:B------:R-:W-:Y:S01]  /*8260*/  FMUL R40, R40, R23.reuse ;  /* 0x0000001728287220 */ /* 0x080fe20000400000 */
[----:B------:R-:W-:Y:S01]  /*8270*/  F2FP.BF16.F32.PACK_AB R30, RZ, R30 ;  /* 0x0000001eff1e723e */ /* 0x000fe200000010ff */
[----:B------:R-:W-:Y:S01]  /*8280*/  @P4 STG.E.U16 desc[UR50][R2.64+0x12], R29 ;  /* 0x0000121d02004986 */ /* 0x000fe2000c101532 */
[C---:B------:R-:W-:Y:S01]  /*8290*/  ISETP.GT.AND P4, PT, R4.reuse, RZ, P3 ;  /* 0x000000ff0400720c */ /* 0x040fe20001f84270 */
[----:B------:R-:W-:Y:S01]  /*82a0*/  FMUL R41, R41, R23 ;  /* 0x0000001729297220 */ /* 0x000fe20000400000 */
[----:B------:R-:W-:Y:S01]  /*82b0*/  ISETP.GT.AND P5, PT, R4, RZ, P0 ;  /* 0x000000ff0400720c */ /* 0x000fe200007a4270 */
[----:B------:R-:W-:Y:S01]  /*82c0*/  @P1 STG.E.U16 desc[UR50][R6.64+0x10], R30 ;  /* 0x0000101e06001986 */ /* 0x000fe2000c101532 */
[----:B------:R-:W-:Y:S01]  /*82d0*/  F2FP.BF16.F32.PACK_AB R31, RZ, R31 ;  /* 0x0000001fff1f723e */ /* 0x000fe200000010ff */
[-C--:B------:R-:W-:Y:S01]  /*82e0*/  FMUL R42, R42, R23.reuse ;  /* 0x000000172a2a7220 */ /* 0x080fe20000400000 */
[----:B------:R-:W-:Y:S01]  /*82f0*/  F2FP.BF16.F32.PACK_AB R32, RZ, R32 ;  /* 0x00000020ff20723e */ /* 0x000fe200000010ff */
[----:B------:R-:W-:Y:S01]  /*8300*/  FMUL R43, R43, R23 ;  /* 0x000000172b2b7220 */ /* 0x000fe20000400000 */
[----:B------:R-:W-:Y:S01]  /*8310*/  ISETP.GT.AND P1, PT, R4, 0x8, P3 ;  /* 0x000000080400780c */ /* 0x000fe20001f24270 */
[----:B------:R-:W-:Y:S01]  /*8320*/  @P2 STG.E.U16 desc[UR50][R6.64+0x12], R31 ;  /* 0x0000121f06002986 */ /* 0x000fe2000c101532 */
[----:B------:R-:W-:Y:S01]  /*8330*/  F2FP.BF16.F32.PACK_AB R33, RZ, R33 ;  /* 0x00000021ff21723e */ /* 0x000fe200000010ff */
[-C--:B------:R-:W-:Y:S01]  /*8340*/  FMUL R44, R44, R23.reuse ;  /* 0x000000172c2c7220 */ /* 0x080fe20000400000 */
[----:B------:R-:W-:Y:S01]  /*8350*/  ISETP.GT.AND P3, PT, R0, 0x18, PT ;  /* 0x000000180000780c */ /* 0x000fe20003f64270 */
[----:B------:R-:W-:Y:S01]  /*8360*/  @P4 STG.E.U16 desc[UR50][R2.64+0x20], R32 ;  /* 0x0000202002004986 */ /* 0x000fe2000c101532 */
[----:B------:R-:W-:Y:S01]  /*8370*/  ISETP.GT.AND P2, PT, R4, 0x8, P0 ;  /* 0x000000080400780c */ /* 0x000fe20000744270 */
[-C--:B------:R-:W-:Y:S01]  /*8380*/  FMUL R45, R45, R23.reuse ;  /* 0x000000172d2d7220 */ /* 0x080fe20000400000 */
[----:B------:R-:W-:Y:S01]  /*8390*/  ISETP.GT.AND P0, PT, R0, 0x19, PT ;  /* 0x000000190000780c */ /* 0x000fe20003f04270 */
[----:B------:R-:W-:Y:S01]  /*83a0*/  @P5 STG.E.U16 desc[UR50][R2.64+0x22], R33 ;  /* 0x0000222102005986 */ /* 0x000fe2000c101532 */
[----:B------:R-:W-:Y:S01]  /*83b0*/  ISETP.GT.AND P4, PT, R4, RZ, P3 ;  /* 0x000000ff0400720c */ /* 0x000fe20001f84270 */
[-C--:B------:R-:W-:Y:S01]  /*83c0*/  FMUL R46, R46, R23.reuse ;  /* 0x000000172e2e7220 */ /* 0x080fe20000400000 */
[----:B------:R-:W-:Y:S01]  /*83d0*/  ISETP.GT.AND P5, PT, R4, RZ, P0 ;  /* 0x000000ff0400720c */ /* 0x000fe200007a4270 */
[-C--:B------:R-:W-:Y:S01]  /*83e0*/  FMUL R47, R47, R23.reuse ;  /* 0x000000172f2f7220 */ /* 0x080fe20000400000 */
[----:B------:R-:W-:Y:S01]  /*83f0*/  F2FP.BF16.F32.PACK_AB R34, RZ, R34 ;  /* 0x00000022ff22723e */ /* 0x000fe200000010ff */
[----:B------:R-:W-:Y:S01]  /*8400*/  FMUL R48, R48, R23 ;  /* 0x0000001730307220 */ /* 0x000fe20000400000 */
[----:B------:R-:W-:Y:S01]  /*8410*/  F2FP.BF16.F32.PACK_AB R35, RZ, R35 ;  /* 0x00000023ff23723e */ /* 0x000fe200000010ff */
[-C--:B------:R-:W-:Y:S01]  /*8420*/  FMUL R49, R49, R23.reuse ;  /* 0x0000001731317220 */ /* 0x080fe20000400000 */
[----:B------:R-:W-:Y:S01]  /*8430*/  F2FP.BF16.F32.PACK_AB R36, RZ, R36 ;  /* 0x00000024ff24723e */ /* 0x000fe200000010ff */
[----:B------:R-:W-:Y:S01]  /*8440*/  @P1 STG.E.U16 desc[UR50][R6.64+0x20], R34 ;  /* 0x0000202206001986 */ /* 0x000fe2000c101532 */
[----:B------:R-:W-:Y:S01]  /*8450*/  ISETP.GT.AND P1, PT, R4, 0x8, P3 ;  /* 0x000000080400780c */ /* 0x000fe20001f24270 */
[----:B------:R-:W-:Y:S01]  /*8460*/  FMUL R50, R50, R23 ;  /* 0x0000001732327220 */ /* 0x000fe20000400000 */
[----:B------:R-:W-:Y:S01]  /*8470*/  F2FP.BF16.F32.PACK_AB R37, RZ, R37 ;  /* 0x00000025ff25723e */ /* 0x000fe200000010ff */
[----:B------:R-:W-:Y:S01]  /*8480*/  @P2 STG.E.U16 desc[UR50][R6.64+0x22], R35 ;  /* 0x0000222306002986 */ /* 0x000fe2000c101532 */
[----:B------:R-:W-:Y:S01]  /*8490*/  ISETP.GT.AND P3, PT, R0, 0x20, PT ;  /* 0x000000200000780c */ /* 0x000fe20003f64270 */
[-C--:B------:R-:W-:Y:S01]  /*84a0*/  FMUL R51, R51, R23.reuse ;  /* 0x0000001733337220 */ /* 0x080fe20000400000 */
[----:B------:R-:W-:Y:S01]  /*84b0*/  ISETP.GT.AND P2, PT, R4, 0x8, P0 ;  /* 0x000000080400780c */ /* 0x000fe20000744270 */
[----:B------:R-:W-:Y:S01]  /*84c0*/  @P4 STG.E.U16 desc[UR50][R2.64+0x30], R36 ;  /* 0x0000302402004986 */ /* 0x000fe2000c101532 */
[----:B------:R-:W-:Y:S01]  /*84d0*/  ISETP.GT.AND P0, PT, R0, 0x21, PT ;  /* 0x000000210000780c */ /* 0x000fe20003f04270 */
[-C--:B------:R-:W-:Y:S01]  /*84e0*/  FMUL R52, R52, R23.reuse ;  /* 0x0000001734347220 */ /* 0x080fe20000400000 */
[C---:B------:R-:W-:Y:S01]  /*84f0*/  ISETP.GT.AND P4, PT, R4.reuse, RZ, P3 ;  /* 0x000000ff0400720c */ /* 0x040fe20001f84270 */
[----:B------:R-:W-:Y:S01]  /*8500*/  @P5 STG.E.U16 desc[UR50][R2.64+0x32], R37 ;  /* 0x0000322502005986 */ /* 0x000fe2000c101532 */
        /* <DEDUP_REMOVED lines=328> */
[----:B------:R-:W-:-:S02]  /*9990*/  ISETP.GT.AND P1, PT, R4, 0x8, P3 ;  /* 0x000000080400780c */ /* 0x000fc40001f24270 */
[----:B------:R-:W-:Y:S01]  /*99a0*/  F2FP.BF16.F32.PACK_AB R105, RZ, R105 ;  /* 0x00000069ff69723e */ /* 0x000fe200000010ff */
[----:B------:R-:W-:Y:S01]  /*99b0*/  @P2 STG.E.U16 desc[UR50][R6.64+0x132], R103 ;  /* 0x0001326706002986 */ /* 0x000fe2000c101532 */
[----:B------:R-:W-:Y:S02]  /*99c0*/  ISETP.GT.AND P3, PT, R0, 0xa8, PT ;  /* 0x000000a80000780c */ /* 0x000fe40003f64270 */
[----:B------:R-:W-:Y:S01]  /*99d0*/  ISETP.GT.AND P2, PT, R4, 0x8, P0 ;  /* 0x000000080400780c */ /* 0x000fe20000744270 */
[----:B------:R-:W-:Y:S01]  /*99e0*/  @P4 STG.E.U16 desc[UR50][R2.64+0x140], R104 ;  /* 0x0001406802004986 */ /* 0x000fe2000c101532 */
[----:B------:R-:W-:Y:S02]  /*99f0*/  ISETP.GT.AND P0, PT, R0, 0xa9, PT ;  /* 0x000000a90000780c */ /* 0x000fe40003f04270 */
[C---:B------:R-:W-:Y:S01]  /*9a00*/  ISETP.GT.AND P4, PT, R4.reuse, RZ, P3 ;  /* 0x000000ff0400720c */ /* 0x040fe20001f84270 */
[----:B------:R-:W-:Y:S01]  /*9a10*/  @P5 STG.E.U16 desc[UR50][R2.64+0x142], R105 ;  /* 0x0001426902005986 */ /* 0x000fe2000c101532 */
[----:B------:R-:W-:-:S02]  /*9a20*/  ISETP.GT.AND P5, PT, R4, RZ, P0 ;  /* 0x000000ff0400720c */ /* 0x000fc400007a4270 */
[----:B------:R-:W-:Y:S02]  /*9a30*/  F2FP.BF16.F32.PACK_AB R106, RZ, R106 ;  /* 0x0000006aff6a723e */ /* 0x000fe400000010ff */
[----:B------:R-:W-:Y:S02]  /*9a40*/  F2FP.BF16.F32.PACK_AB R107, RZ, R107 ;  /* 0x0000006bff6b723e */ /* 0x000fe400000010ff */
[----:B------:R-:W-:Y:S01]  /*9a50*/  F2FP.BF16.F32.PACK_AB R108, RZ, R108 ;  /* 0x0000006cff6c723e */ /* 0x000fe200000010ff */
[----:B------:R-:W-:Y:S01]  /*9a60*/  @P1 STG.E.U16 desc[UR50][R6.64+0x140], R106 ;  /* 0x0001406a06001986 */ /* 0x000fe2000c101532 */
[----:B------:R-:W-:Y:S02]  /*9a70*/  ISETP.GT.AND P1, PT, R4, 0x8, P3 ;  /* 0x000000080400780c */ /* 0x000fe40001f24270 */
[----:B------:R-:W-:Y:S01]  /*9a80*/  F2FP.BF16.F32.PACK_AB R109, RZ, R109 ;  /* 0x0000006dff6d723e */ /* 0x000fe200000010ff */
[----:B------:R-:W-:Y:S01]  /*9a90*/  @P2 STG.E.U16 desc[UR50][R6.64+0x142], R107 ;  /* 0x0001426b06002986 */ /* 0x000fe2000c101532 */
[----:B------:R-:W-:-:S02]  /*9aa0*/  ISETP.GT.AND P3, PT, R0, 0xb0, PT ;  /* 0x000000b00000780c */ /* 0x000fc40003f64270 */
[----:B------:R-:W-:Y:S01]  /*9ab0*/  ISETP.GT.AND P2, PT, R4, 0x8, P0 ;  /* 0x000000080400780c */ /* 0x000fe20000744270 */
[----:B------:R-:W-:Y:S01]  /*9ac0*/  @P4 STG.E.U16 desc[UR50][R2.64+0x150], R108 ;  /* 0x0001506c02004986 */ /* 0x000fe2000c101532 */
[----:B------:R-:W-:Y:S02]  /*9ad0*/  ISETP.GT.AND P0, PT, R0, 0xb1, PT ;  /* 0x000000b10000780c */ /* 0x000fe40003f04270 */
[C---:B------:R-:W-:Y:S01]  /*9ae0*/  ISETP.GT.AND P4, PT, R4.reuse, RZ, P3 ;  /* 0x000000ff0400720c */ /* 0x040fe20001f84270 */
[----:B------:R-:W-:Y:S01]  /*9af0*/  @P5 STG.E.U16 desc[UR50][R2.64+0x152], R109 ;  /* 0x0001526d02005986 */ /* 0x000fe2000c101532 */
[----:B------:R-:W-:Y:S02]  /*9b00*/  ISETP.GT.AND P5, PT, R4, RZ, P0 ;  /* 0x000000ff0400720c */ /* 0x000fe400007a4270 */
[----:B------:R-:W-:Y:S02]  /*9b10*/  F2FP.BF16.F32.PACK_AB R110, RZ, R110 ;  /* 0x0000006eff6e723e */ /* 0x000fe400000010ff */
[----:B------:R-:W-:-:S02]  /*9b20*/  F2FP.BF16.F32.PACK_AB R111, RZ, R111 ;  /* 0x0000006fff6f723e */ /* 0x000fc400000010ff */
[----:B------:R-:W-:Y:S01]  /*9b30*/  F2FP.BF16.F32.PACK_AB R112, RZ, R112 ;  /* 0x00000070ff70723e */ /* 0x000fe200000010ff */
[----:B------:R-:W-:Y:S01]  /*9b40*/  @P1 STG.E.U16 desc[UR50][R6.64+0x150], R110 ;  /* 0x0001506e06001986 */ /* 0x000fe2000c101532 */
[----:B------:R-:W-:Y:S02]  /*9b50*/  ISETP.GT.AND P1, PT, R4, 0x8, P3 ;  /* 0x000000080400780c */ /* 0x000fe40001f24270 */
[----:B------:R-:W-:Y:S01]  /*9b60*/  F2FP.BF16.F32.PACK_AB R113, RZ, R113 ;  /* 0x00000071ff71723e */ /* 0x000fe200000010ff */
[----:B------:R-:W-:Y:S01]  /*9b70*/  @P2 STG.E.U16 desc[UR50][R6.64+0x152], R111 ;  /* 0x0001526f06002986 */ /* 0x000fe2000c101532 */
[----:B------:R-:W-:Y:S02]  /*9b80*/  ISETP.GT.AND P3, PT, R0, 0xb8, PT ;  /* 0x000000b80000780c */ /* 0x000fe40003f64270 */
[----:B------:R-:W-:Y:S01]  /*9b90*/  ISETP.GT.AND P2, PT, R4, 0x8, P0 ;  /* 0x000000080400780c */ /* 0x000fe20000744270 */
[----:B------:R-:W-:Y:S01]  /*9ba0*/  @P4 STG.E.U16 desc[UR50][R2.64+0x160], R112 ;  /* 0x0001607002004986 */ /* 0x000fe2000c101532 */
[----:B------:R-:W-:-:S02]  /*9bb0*/  ISETP.GT.AND P0, PT, R0, 0xb9, PT ;  /* 0x000000b90000780c */ /* 0x000fc40003f04270 */
[C---:B------:R-:W-:Y:S01]  /*9bc0*/  ISETP.GT.AND P4, PT, R4.reuse, RZ, P3 ;  /* 0x000000ff0400720c */ /* 0x040fe20001f84270 */
[----:B------:R-:W-:Y:S01]  /*9bd0*/  @P5 STG.E.U16 desc[UR50][R2.64+0x162], R113 ;  /* 0x0001627102005986 */ /* 0x000fe2000c101532 */
[C---:B------:R-:W-:Y:S02]  /*9be0*/  ISETP.GT.AND P5, PT, R4.reuse, RZ, P0 ;  /* 0x000000ff0400720c */ /* 0x040fe400007a4270 */
[----:B------:R-:W-:Y:S02]  /*9bf0*/  F2FP.BF16.F32.PACK_AB R114, RZ, R114 ;  /* 0x00000072ff72723e */ /* 0x000fe400000010ff */
[----:B------:R-:W-:Y:S02]  /*9c00*/  F2FP.BF16.F32.PACK_AB R115, RZ, R115 ;  /* 0x00000073ff73723e */ /* 0x000fe400000010ff */
        /* <DEDUP_REMOVED lines=58> */
[C---:B------:R-:W-:Y:S02]  /*9fb0*/  ISETP.GT.AND P1, PT, R4.reuse, 0x8, P2 ;  /* 0x000000080400780c */ /* 0x040fe40001724270 */
[----:B------:R-:W-:Y:S01]  /*9fc0*/  F2FP.BF16.F32.PACK_AB R133, RZ, R133 ;  /* 0x00000085ff85723e */ /* 0x000fe200000010ff */
[----:B------:R-:W-:Y:S01]  /*9fd0*/  @P0 STG.E.U16 desc[UR50][R6.64+0x1a2], R131 ;  /* 0x0001a28306000986 */ /* 0x000fe2000c101532 */
[----:B------:R-:W-:-:S02]  /*9fe0*/  ISETP.GT.AND P2, PT, R4, 0x8, P3 ;  /* 0x000000080400780c */ /* 0x000fc40001f44270 */
[C---:B------:R-:W-:Y:S01]  /*9ff0*/  ISETP.GT.AND P3, PT, R0.reuse, 0xe0, PT ;  /* 0x000000e00000780c */ /* 0x040fe20003f64270 */
        /* <DEDUP_REMOVED lines=9> */
[----:B------:R-:W-:Y:S02]  /*a090*/  F2FP.BF16.F32.PACK_AB R137, RZ, R137 ;  /* 0x00000089ff89723e */ /* 0x000fe400000010ff */
[C---:B------:R-:W-:Y:S01]  /*a0a0*/  ISETP.GT.AND P1, PT, R4.reuse, 0x8, P3 ;  /* 0x000000080400780c */ /* 0x040fe20001f24270 */
[----:B------:R-:W-:Y:S01]  /*a0b0*/  @P2 STG.E.U16 desc[UR50][R6.64+0x1b2], R135 ;  /* 0x0001b28706002986 */ /* 0x000fe2000c101532 */
[----:B------:R-:W-:Y:S02]  /*a0c0*/  ISETP.GT.AND P0, PT, R4, 0x8, P0 ;  /* 0x000000080400780c */ /* 0x000fe40000704270 */
[----:B------:R-:W-:Y:S01]  /*a0d0*/  F2FP.BF16.F32.PACK_AB R138, RZ, R138 ;  /* 0x0000008aff8a723e */ /* 0x000fe200000010ff */
[----:B------:R-:W-:Y:S01]  /*a0e0*/  @P4 STG.E.U16 desc[UR50][R2.64+0x1c0], R136 ;  /* 0x0001c08802004986 */ /* 0x000fe2000c101532 */
[----:B------:R-:W-:-:S02]  /*a0f0*/  ISETP.GT.AND P4, PT, R0, 0xe8, PT ;  /* 0x000000e80000780c */ /* 0x000fc40003f84270 */
[----:B------:R-:W-:Y:S01]  /*a100*/  F2FP.BF16.F32.PACK_AB R139, RZ, R139 ;  /* 0x0000008bff8b723e */ /* 0x000fe200000010ff */
[----:B------:R-:W-:Y:S01]  /*a110*/  @P5 STG.E.U16 desc[UR50][R2.64+0x1c2], R137 ;  /* 0x0001c28902005986 */ /* 0x000fe2000c101532 */
[----:B------:R-:W-:Y:S02]  /*a120*/  ISETP.GT.AND P5, PT, R0, 0xe9, PT ;  /* 0x000000e90000780c */ /* 0x000fe40003fa4270 */
[C---:B------:R-:W-:Y:S01]  /*a130*/  ISETP.GT.AND P2, PT, R4.reuse, RZ, P4 ;  /* 0x000000ff0400720c */ /* 0x040fe20002744270 */
[----:B------:R-:W-:Y:S01]  /*a140*/  @P1 STG.E.U16 desc[UR50][R6.64+0x1c0], R138 ;  /* 0x0001c08a06001986 */ /* 0x000fe2000c101532 */
[----:B------:R-:W-:Y:S02]  /*a150*/  ISETP.GT.AND P6, PT, R4, RZ, P5 ;  /* 0x000000ff0400720c */ /* 0x000fe40002fc4270 */
[----:B------:R-:W-:Y:S01]  /*a160*/  F2FP.BF16.F32.PACK_AB R140, RZ, R140 ;  /* 0x0000008cff8c723e */ /* 0x000fe200000010ff */
[----:B------:R-:W-:Y:S01]  /*a170*/  @P0 STG.E.U16 desc[UR50][R6.64+0x1c2], R139 ;  /* 0x0001c28b06000986 */ /* 0x000fe2000c101532 */
[----:B------:R-:W-:-:S02]  /*a180*/  F2FP.BF16.F32.PACK_AB R141, RZ, R141 ;  /* 0x0000008dff8d723e */ /* 0x000fc400000010ff */
[----:B------:R-:W-:Y:S02]  /*a190*/  ISETP.GT.AND P4, PT, R4, 0x8, P4 ;  /* 0x000000080400780c */ /* 0x000fe40002784270 */
[C---:B------:R-:W-:Y:S02]  /*a1a0*/  ISETP.GT.AND P3, PT, R0.reuse, 0xf0, PT ;  /* 0x000000f00000780c */ /* 0x040fe40003f64270 */
[----:B------:R-:W-:Y:S01]  /*a1b0*/  F2FP.BF16.F32.PACK_AB R142, RZ, R142 ;  /* 0x0000008eff8e723e */ /* 0x000fe200000010ff */
[----:B------:R-:W-:Y:S01]  /*a1c0*/  @P2 STG.E.U16 desc[UR50][R2.64+0x1d0], R140 ;  /* 0x0001d08c02002986 */ /* 0x000fe2000c101532 */
[----:B------:R-:W-:Y:S02]  /*a1d0*/  ISETP.GT.AND P2, PT, R0, 0xf1, PT ;  /* 0x000000f10000780c */ /* 0x000fe40003f44270 */
[----:B------:R-:W-:Y:S01]  /*a1e0*/  F2FP.BF16.F32.PACK_AB R143, RZ, R143 ;  /* 0x0000008fff8f723e */ /* 0x000fe200000010ff */
[----:B------:R-:W-:Y:S01]  /*a1f0*/  @P6 STG.E.U16 desc[UR50][R2.64+0x1d2], R141 ;  /* 0x0001d28d02006986 */ /* 0x000fe2000c101532 */
[----:B------:R-:W-:-:S02]  /*a200*/  ISETP.GT.AND P6, PT, R4, 0x8, P5 ;  /* 0x000000080400780c */ /* 0x000fc40002fc4270 */
[C---:B------:R-:W-:Y:S01]  /*a210*/  ISETP.GT.AND P5, PT, R4.reuse, RZ, P3 ;  /* 0x000000ff0400720c */ /* 0x040fe20001fa4270 */
[----:B------:R-:W-:Y:S01]  /*a220*/  @P4 STG.E.U16 desc[UR50][R6.64+0x1d0], R142 ;  /* 0x0001d08e06004986 */ /* 0x000fe2000c101532 */
[C---:B------:R-:W-:Y:S02]  /*a230*/  ISETP.GT.AND P3, PT, R4.reuse, 0x8, P3 ;  /* 0x000000080400780c */ /* 0x040fe40001f64270 */
[C---:B------:R-:W-:Y:S02]  /*a240*/  ISETP.GT.AND P4, PT, R4.reuse, RZ, P2 ;  /* 0x000000ff0400720c */ /* 0x040fe40001784270 */
[----:B------:R-:W-:Y:S02]  /*a250*/  F2FP.BF16.F32.PACK_AB R144, RZ, R144 ;  /* 0x00000090ff90723e */ /* 0x000fe400000010ff */
[----:B------:R-:W-:Y:S02]  /*a260*/  ISETP.GT.AND P2, PT, R4, 0x8, P2 ;  /* 0x000000080400780c */ /* 0x000fe40001744270 */
[C---:B------:R-:W-:Y:S01]  /*a270*/  ISETP.GT.AND P0, PT, R0.reuse, 0xf9, PT ;  /* 0x000000f90000780c */ /* 0x040fe20003f04270 */
[----:B------:R-:W-:Y:S01]  /*a280*/  @P6 STG.E.U16 desc[UR50][R6.64+0x1d2], R143 ;  /* 0x0001d28f06006986 */ /* 0x000fe2000c101532 */
[----:B------:R-:W-:-:S02]  /*a290*/  ISETP.GT.AND P1, PT, R0, 0xf8, PT ;  /* 0x000000f80000780c */ /* 0x000fc40003f24270 */
[----:B------:R-:W-:Y:S01]  /*a2a0*/  F2FP.BF16.F32.PACK_AB R145, RZ, R145 ;  /* 0x00000091ff91723e */ /* 0x000fe200000010ff */
[----:B------:R-:W-:Y:S01]  /*a2b0*/  @P5 STG.E.U16 desc[UR50][R2.64+0x1e0], R144 ;  /* 0x0001e09002005986 */ /* 0x000fe2000c101532 */
[C---:B------:R-:W-:Y:S01]  /*a2c0*/  ISETP.GT.AND P6, PT, R4.reuse, RZ, P1 ;  /* 0x000000ff0400720c */ /* 0x040fe20000fc4270 */
[----:B------:R-:W-:Y:S01]  /*a2d0*/  @P3 IMAD.MOV.U32 R5, RZ, RZ, R7 ;  /* 0x000000ffff053224 */ /* 0x000fe200078e0007 */
[C---:B------:R-:W-:Y:S01]  /*a2e0*/  ISETP.GT.AND P5, PT, R4.reuse, RZ, P0 ;  /* 0x000000ff0400720c */ /* 0x040fe200007a4270 */
[----:B------:R-:W-:Y:S01]  /*a2f0*/  @P4 STG.E.U16 desc[UR50][R2.64+0x1e2], R145 ;  /* 0x0001e29102004986 */ /* 0x000fe2000c101532 */
[C---:B------:R-:W-:Y:S02]  /*a300*/  ISETP.GT.AND P1, PT, R4.reuse, 0x8, P1 ;  /* 0x000000080400780c */ /* 0x040fe40000f24270 */
[----:B------:R-:W-:Y:S01]  /*a310*/  ISETP.GT.AND P0, PT, R4, 0x8, P0 ;  /* 0x000000080400780c */ /* 0x000fe20000704270 */
[----:B------:R-:W-:Y:S01]  /*a320*/  @P3 IMAD.MOV.U32 R4, RZ, RZ, R6 ;  /* 0x000000ffff043224 */ /* 0x000fe200078e0006 */
[----:B------:R-:W-:-:S02]  /*a330*/  F2FP.BF16.F32.PACK_AB R146, RZ, R146 ;  /* 0x00000092ff92723e */ /* 0x000fc400000010ff */
[----:B------:R-:W-:Y:S02]  /*a340*/  F2FP.BF16.F32.PACK_AB R147, RZ, R147 ;  /* 0x00000093ff93723e */ /* 0x000fe400000010ff */
[----:B------:R-:W-:Y:S01]  /*a350*/  F2FP.BF16.F32.PACK_AB R148, RZ, R148 ;  /* 0x00000094ff94723e */ /* 0x000fe200000010ff */
[----:B------:R0:W-:Y:S01]  /*a360*/  @P3 STG.E.U16 desc[UR50][R4.64+0x1e0], R146 ;  /* 0x0001e09204003986 */ /* 0x0001e2000c101532 */
[----:B------:R-:W-:Y:S02]  /*a370*/  F2FP.BF16.F32.PACK_AB R149, RZ, R149 ;  /* 0x00000095ff95723e */ /* 0x000fe400000010ff */
[----:B------:R-:W-:Y:S02]  /*a380*/  F2FP.BF16.F32.PACK_AB R150, RZ, R150 ;  /* 0x00000096ff96723e */ /* 0x000fe400000010ff */
[----:B------:R-:W-:Y:S01]  /*a390*/  F2FP.BF16.F32.PACK_AB R151, RZ, R151 ;  /* 0x00000097ff97723e */ /* 0x000fe200000010ff */
[----:B0-----:R-:W-:Y:S02]  /*a3a0*/  @P2 IMAD.MOV.U32 R4, RZ, RZ, R6 ;  /* 0x000000ffff042224 */ /* 0x001fe400078e0006 */
[----:B------:R-:W-:-:S05]  /*a3b0*/  @P2 IMAD.MOV.U32 R5, RZ, RZ, R7 ;  /* 0x000000ffff052224 */ /* 0x000fca00078e0007 */
[----:B------:R-:W-:Y:S04]  /*a3c0*/  @P2 STG.E.U16 desc[UR50][R4.64+0x1e2], R147 ;  /* 0x0001e29304002986 */ /* 0x000fe8000c101532 */
[----:B------:R-:W-:Y:S04]  /*a3d0*/  @P6 STG.E.U16 desc[UR50][R2.64+0x1f0], R148 ;  /* 0x0001f09402006986 */ /* 0x000fe8000c101532 */
[----:B------:R0:W-:Y:S02]  /*a3e0*/  @P5 STG.E.U16 desc[UR50][R2.64+0x1f2], R149 ;  /* 0x0001f29502005986 */ /* 0x0001e4000c101532 */
[----:B0-----:R-:W-:-:S02]  /*a3f0*/  @P1 IMAD.MOV.U32 R2, RZ, RZ, R6 ;  /* 0x000000ffff021224 */ /* 0x001fc400078e0006 */
[----:B------:R-:W-:-:S05]  /*a400*/  @P1 IMAD.MOV.U32 R3, RZ, RZ, R7 ;  /* 0x000000ffff031224 */ /* 0x000fca00078e0007 */
[----:B------:R0:W-:Y:S04]  /*a410*/  @P1 STG.E.U16 desc[UR50][R2.64+0x1f0], R150 ;  /* 0x0001f09602001986 */ /* 0x0001e8000c101532 */
[----:B------:R0:W-:Y:S02]  /*a420*/  @P0 STG.E.U16 desc[UR50][R6.64+0x1f2], R151 ;  /* 0x0001f29706000986 */ /* 0x0001e4000c101532 */
.L_x_289:
[----:B------:R-:W-:Y:S05]  /*a430*/  BSYNC B0 ;  /* 0x0000000000007941 */ /* 0x000fea0003800000 */
.L_x_35:
[----:B0-----:R-:W-:Y:S01]  /*a440*/  IMAD.U32 R2, RZ, RZ, UR38 ;  /* 0x00000026ff027e24 */ /* 0x001fe2000f8e00ff */
[----:B------:R-:W-:Y:S01]  /*a450*/  ULDC.64 UR4, c[0x0][0x650] ;  /* 0x0001940000047ab9 */ /* 0x000fe20000000a00 */
[----:B------:R-:W-:Y:S01]  /*a460*/  IMAD.U32 R0, RZ, RZ, UR41 ;  /* 0x00000029ff007e24 */ /* 0x000fe2000f8e00ff */
[----:B------:R0:W-:Y:S01]  /*a470*/  SYNCS.ARRIVE.TRANS64.A1T0 RZ, [R160+UR46], RZ ;  /* 0x000000ffa0ff79a7 */ /* 0x0001e2000810002e */
[----:B------:R-:W-:Y:S01]  /*a480*/  IMAD.U32 R3, RZ, RZ, UR39 ;  /* 0x00000027ff037e24 */ /* 0x000fe2000f8e00ff */
[C---:B------:R-:W-:Y:S01]  /*a490*/  LEA R16, P0, R2.reuse, R16, 0x1 ;  /* 0x0000001002107211 */ /* 0x040fe200078008ff */
[----:B-----5:R-:W-:Y:S02]  /*a4a0*/  IMAD.MOV.U32 R18, RZ, RZ, -0x1 ;  /* 0xffffffffff127424 */ /* 0x020fe400078e00ff */
[----:B------:R-:W-:Y:S01]  /*a4b0*/  IMAD.MOV.U32 R19, RZ, RZ, -0x1 ;  /* 0xffffffffff137424 */ /* 0x000fe200078e00ff */
[----:B------:R-:W-:Y:S01]  /*a4c0*/  LEA.HI.X R17, R2, R17, R0, 0x1, P0 ;  /* 0x0000001102117211 */ /* 0x000fe200000f0c00 */
[----:B------:R-:W-:Y:S01]  /*a4d0*/  IMAD.MOV.U32 R2, RZ, RZ, -0x1 ;  /* 0xffffffffff027424 */ /* 0x000fe200078e00ff */
[----:B------:R-:W-:-:S02]  /*a4e0*/  ISETP.GE.U32.AND P0, PT, R16, UR4, PT ;  /* 0x0000000410007c0c */ /* 0x000fc4000bf06070 */
[----:B------:R-:W-:Y:S02]  /*a4f0*/  PRMT R0, RZ, 0x7610, R0 ;  /* 0x00007610ff007816 */ /* 0x000fe40000000000 */
[----:B------:R-:W-:-:S13]  /*a500*/  ISETP.GE.U32.AND.EX P0, PT, R17, UR5, PT, P0 ;  /* 0x0000000511007c0c */ /* 0x000fda000bf06100 */
[----:B0-----:R-:W-:Y:S05]  /*a510*/  @P0 BRA `(.L_x_290) ;  /* 0x00000004008c0947 */ /* 0x001fea0003800000 */
[----:B------:R-:W0:Y:S01]  /*a520*/  S2UR UR7, SR_CTAID.X ;  /* 0x00000000000779c3 */ /* 0x000e220000002500 */
[----:B------:R-:W-:Y:S01]  /*a530*/  ULDC.64 UR4, c[0x0][0x628] ;  /* 0x00018a0000047ab9 */ /* 0x000fe20000000a00 */
[----:B------:R-:W-:Y:S01]  /*a540*/  ULDC UR6, c[0x0][0x150] ;  /* 0x0000540000067ab9 */ /* 0x000fe20000000800 */
[----:B------:R-:W-:Y:S01]  /*a550*/  ISETP.NE.U32.AND P0, PT, RZ, UR4, PT ;  /* 0x00000004ff007c0c */ /* 0x000fe2000bf05070 */
[----:B------:R-:W-:Y:S01]  /*a560*/  ULDC UR15, c[0x0][0x630] ;  /* 0x00018c00000f7ab9 */ /* 0x000fe20000000800 */
[C---:B------:R-:W-:Y:S01]  /*a570*/  R2UR UR16, R16.reuse ;  /* 0x00000000101072ca */ /* 0x040fe200000e0000 */
[----:B------:R-:W-:Y:S01]  /*a580*/  ULDC UR18, c[0x0][0x154] ;  /* 0x0000550000127ab9 */ /* 0x000fe20000000800 */
[----:B------:R-:W-:Y:S01]  /*a590*/  ISETP.NE.AND.EX P0, PT, RZ, UR5, PT, P0 ;  /* 0x00000005ff007c0c */ /* 0x000fe2000bf05300 */
[----:B------:R-:W1:Y:S01]  /*a5a0*/  S2UR UR19, SR_CTAID.Y ;  /* 0x00000000001379c3 */ /* 0x000e620000002600 */
[----:B------:R-:W-:Y:S02]  /*a5b0*/  R2UR UR17, R17 ;  /* 0x00000000111172ca */ /* 0x000fe400000e0000 */
[----:B------:R-:W-:-:S02]  /*a5c0*/  R2UR UR12, R16 ;  /* 0x00000000100c72ca */ /* 0x000fc400000e0000 */
[----:B------:R-:W-:Y:S02]  /*a5d0*/  R2UR UR13, R17 ;  /* 0x00000000110d72ca */ /* 0x000fe400000e0000 */
[----:B0-----:R-:W-:-:S05]  /*a5e0*/  I2FP.F32.U32 R0, UR7 ;  /* 0x0000000700007c45 */ /* 0x001fca0008201000 */
[----:B------:R-:W-:-:S04]  /*a5f0*/  FMUL R0, R0, UR6 ;  /* 0x0000000600007c20 */ /* 0x000fc80008400000 */
[----:B------:R0:W0:Y:S01]  /*a600*/  F2I.U32.TRUNC.NTZ R2, R0 ;  /* 0x0000000000027305 */ /* 0x000022000020f000 */
[----:B-1----:R-:W-:Y:S05]  /*a610*/  @!P0 BRA `(.L_x_291) ;  /* 0x0000000000308947 */ /* 0x002fea0003800000 */
        /* <DEDUP_REMOVED lines=12> */
.L_x_291:
[----:B------:R-:W-:Y:S01]  /*a6e0*/  USHF.R.U64 UR6, UR12, UR15, UR13 ;  /* 0x0000000f0c067299 */ /* 0x000fe2000800120d */
[----:B0-----:R-:W-:Y:S01]  /*a6f0*/  I2FP.F32.U32 R0, UR19 ;  /* 0x0000001300007c45 */ /* 0x001fe20008201000 */
[----:B------:R-:W-:Y:S01]  /*a700*/  USHF.R.U32.HI UR4, URZ, UR15, UR13 ;  /* 0x0000000f3f047299 */ /* 0x000fe2000801160d */
[----:B------:R-:W-:Y:S01]  /*a710*/  R2UR UR14, R2 ;  /* 0x00000000020e72ca */ /* 0x000fe200000e0000 */
[----:B------:R-:W-:Y:S02]  /*a720*/  UIADD3 UR9, UP0, URZ, -UR6, URZ ;  /* 0x800000063f097290 */ /* 0x000fe4000ff1e03f */
[----:B------:R-:W-:Y:S01]  /*a730*/  FMUL R0, R0, UR18 ;  /* 0x0000001200007c20 */ /* 0x000fe20008400000 */
[----:B------:R-:W-:Y:S01]  /*a740*/  ULDC.64 UR12, c[0x0][0x620] ;  /* 0x00018800000c7ab9 */ /* 0x000fe20000000a00 */
[----:B------:R-:W-:Y:S01]  /*a750*/  UIADD3.X UR4, URZ, ~UR4, URZ, UP0, !UPT ;  /* 0x800000043f047290 */ /* 0x000fe200087fe43f */
[----:B------:R-:W-:Y:S01]  /*a760*/  UMOV UR10, UR16 ;  /* 0x00000010000a7c82 */ /* 0x000fe20008000000 */
[----:B------:R-:W-:-:S02]  /*a770*/  UMOV UR11, UR17 ;  /* 0x00000011000b7c82 */ /* 0x000fc40008000000 */
[----:B------:R-:W0:Y:S01]  /*a780*/  F2I.U32.TRUNC.NTZ R0, R0 ;  /* 0x0000000000007305 */ /* 0x000e22000020f000 */
[----:B------:R-:W-:Y:S02]  /*a790*/  UIMAD UR4, UR4, UR12, URZ ;  /* 0x0000000c040472a4 */ /* 0x000fe4000f8e023f */
[----:B------:R-:W-:Y:S02]  /*a7a0*/  UIMAD.WIDE.U32 UR10, UR9, UR12, UR10 ;  /* 0x0000000c090a72a5 */ /* 0x000fe4000f8e000a */
[----:B------:R-:W-:Y:S01]  /*a7b0*/  UIMAD UR9, UR9, UR13, UR4 ;  /* 0x0000000d090972a4 */ /* 0x000fe2000f8e0204 */
[----:B------:R-:W-:Y:S01]  /*a7c0*/  ULDC UR22, c[0x0][0x658] ;  /* 0x0001960000167ab9 */ /* 0x000fe20000000800 */
[----:B------:R-:W-:Y:S02]  /*a7d0*/  UMOV UR12, 0xffffffff ;  /* 0xffffffff000c7882 */ /* 0x000fe40000000000 */
[----:B------:R-:W-:Y:S01]  /*a7e0*/  UIADD3 UR11, UR11, UR9, URZ ;  /* 0x000000090b0b7290 */ /* 0x000fe2000fffe03f */
[----:B------:R-:W-:Y:S01]  /*a7f0*/  ULDC UR13, c[0x0][0x618] ;  /* 0x00018600000d7ab9 */ /* 0x000fe20000000800 */
[----:B------:R-:W-:Y:S01]  /*a800*/  ULDC.64 UR4, c[0x0][0x640] ;  /* 0x0001900000047ab9 */ /* 0x000fe20000000a00 */
[----:B------:R-:W-:Y:S01]  /*a810*/  USHF.L.U32 UR18, UR12, UR22, URZ ;  /* 0x000000160c127299 */ /* 0x000fe2000800063f */
[----:B------:R-:W-:Y:S01]  /*a820*/  ISETP.NE.U32.AND P0, PT, RZ, UR4, PT ;  /* 0x00000004ff007c0c */ /* 0x000fe2000bf05070 */
[----:B------:R-:W-:Y:S01]  /*a830*/  USHF.R.U64 UR12, UR10, UR13, UR11 ;  /* 0x0000000d0a0c7299 */ /* 0x000fe2000800120b */
[----:B0-----:R-:W-:Y:S01]  /*a840*/  R2UR UR16, R0 ;  /* 0x00000000001072ca */ /* 0x001fe200000e0000 */
[----:B------:R-:W-:Y:S01]  /*a850*/  USHF.R.U32.HI UR10, URZ, UR13, UR11 ;  /* 0x0000000d3f0a7299 */ /* 0x000fe2000801160b */
[----:B------:R-:W-:Y:S01]  /*a860*/  ISETP.NE.AND.EX P0, PT, RZ, UR5, PT, P0 ;  /* 0x00000005ff007c0c */ /* 0x000fe2000bf05300 */
[----:B------:R-:W-:Y:S01]  /*a870*/  ULDC UR17, c[0x0][0x608] ;  /* 0x0001820000117ab9 */ /* 0x000fe20000000800 */
[----:B------:R-:W-:-:S02]  /*a880*/  ULOP3.LUT UR23, URZ, UR18, URZ, 0x33, !UPT ;  /* 0x000000123f177292 */ /* 0x000fc4000f8e333f */
[----:B------:R-:W-:Y:S02]  /*a890*/  USHF.R.U64 UR18, UR12, UR17, UR10 ;  /* 0x000000110c127299 */ /* 0x000fe4000800120a */
[----:B------:R-:W-:Y:S01]  /*a8a0*/  USHF.R.U32.HI UR10, URZ, UR17, UR10 ;  /* 0x000000113f0a7299 */ /* 0x000fe2000801160a */
[----:B------:R-:W-:Y:S01]  /*a8b0*/  UMOV UR20, 0x1 ;  /* 0x0000000100147882 */ /* 0x000fe20000000000 */
[----:B------:R-:W-:Y:S02]  /*a8c0*/  UIADD3 UR14, -UR14, URZ, URZ ;  /* 0x0000003f0e0e7290 */ /* 0x000fe4000fffe13f */
[----:B------:R-:W-:Y:S02]  /*a8d0*/  USHF.L.U32 UR13, UR20, UR22, URZ ;  /* 0x00000016140d7299 */ /* 0x000fe4000800063f */
[----:B------:R-:W-:Y:S01]  /*a8e0*/  USHF.R.U64 UR20, UR18, UR22, UR10 ;  /* 0x0000001612147299 */ /* 0x000fe2000800120a */
[----:B------:R-:W-:Y:S01]  /*a8f0*/  ULDC UR15, c[0x0][0x144] ;  /* 0x00005100000f7ab9 */ /* 0x000fe20000000800 */
[----:B------:R-:W-:Y:S01]  /*a900*/  ULDC UR8, c[0x0][0x600] ;  /* 0x0001800000087ab9 */ /* 0x000fe20000000800 */
[----:B------:R-:W-:-:S02]  /*a910*/  UIADD3 UR21, -UR16, URZ, URZ ;  /* 0x0000003f10157290 */ /* 0x000fc4000fffe13f */
[----:B------:R-:W-:Y:S02]  /*a920*/  USHF.R.U32.HI UR17, URZ, UR22, UR10 ;  /* 0x000000163f117299 */ /* 0x000fe4000801160a */
[----:B------:R-:W-:Y:S02]  /*a930*/  UIADD3 UR9, UR8, -0x1, URZ ;  /* 0xffffffff08097890 */ /* 0x000fe4000fffe03f */
[----:B------:R-:W-:Y:S01]  /*a940*/  UIMAD UR22, UR15, UR14, UR7 ;  /* 0x0000000e0f1672a4 */ /* 0x000fe2000f8e0207 */
[----:B------:R-:W-:Y:S01]  /*a950*/  ULDC UR26, c[0x0][0x148] ;  /* 0x00005200001a7ab9 */ /* 0x000fe20000000800 */
[----:B------:R-:W-:Y:S01]  /*a960*/  ULDC UR24, c[0x0][0x648] ;  /* 0x0001920000187ab9 */ /* 0x000fe20000000800 */
[----:B------:R-:W-:Y:S01]  /*a970*/  ULDC UR25, c[0x0][0x638] ;  /* 0x00018e0000197ab9 */ /* 0x000fe20000000800 */
        /* <DEDUP_REMOVED lines=12> */
.L_x_292:
[----:B------:R-:W-:Y:S01]  /*aa40*/  UISETP.NE.AND UP0, UPT, UR40, URZ, UPT ;  /* 0x0000003f2800728c */ /* 0x000fe2000bf05270 */
[----:B------:R-:W-:Y:S01]  /*aa50*/  IMAD.MOV.U32 R0, RZ, RZ, 0x1 ;  /* 0x00000001ff007424 */ /* 0x000fe200078e00ff */
[----:B------:R-:W-:Y:S01]  /*aa60*/  USHF.R.U64 UR4, UR16, UR24, UR17 ;  /* 0x0000001810047299 */ /* 0x000fe20008001211 */
[----:B------:R-:W-:Y:S01]  /*aa70*/  IMAD.U32 R19, RZ, RZ, UR6 ;  /* 0x00000006ff137e24 */ /* 0x000fe2000f8e00ff */
[----:B------:R-:W-:Y:S02]  /*aa80*/  ULOP3.LUT UR18, UR18, UR23, URZ, 0xc0, !UPT ;  /* 0x0000001712127292 */ /* 0x000fe4000f8ec03f */
[----:B------:R-:W-:Y:S02]  /*aa90*/  UIADD3 UR5, -UR4, URZ, URZ ;  /* 0x0000003f04057290 */ /* 0x000fe4000fffe13f */
[----:B------:R-:W-:Y:S02]  /*aaa0*/  ULOP3.LUT UR9, UR12, UR9, URZ, 0xc0, !UPT ;  /* 0x000000090c097292 */ /* 0x000fe4000f8ec03f */
[----:B------:R-:W-:-:S02]  /*aab0*/  UIMAD UR4, UR13, UR4, UR18 ;  /* 0x000000040d0472a4 */ /* 0x000fc4000f8e0212 */
[----:B------:R-:W-:Y:S02]  /*aac0*/  @UP0 UIMAD UR22, UR26, UR21, UR19 ;  /* 0x000000151a1602a4 */ /* 0x000fe4000f8e0213 */
[----:B------:R-:W-:Y:S01]  /*aad0*/  UIMAD UR5, UR5, UR25, UR20 ;  /* 0x00000019050572a4 */ /* 0x000fe2000f8e0214 */
[----:B------:R-:W-:Y:S02]  /*aae0*/  ULDC UR7, c[0x0][0x610] ;  /* 0x0001840000077ab9 */ /* 0x000fe40000000800 */
[----:B------:R-:W-:Y:S02]  /*aaf0*/  UIMAD UR4, UR4, UR7, UR22 ;  /* 0x00000007040472a4 */ /* 0x000fe4000f8e0216 */
[----:B------:R-:W-:-:S04]  /*ab00*/  UIMAD UR5, UR5, UR8, UR9 ;  /* 0x00000008050572a4 */ /* 0x000fc8000f8e0209 */
[----:B------:R-:W-:Y:S02]  /*ab10*/  USEL UR7, UR5, UR4, !UP0 ;  /* 0x0000000405077287 */ /* 0x000fe4000c000000 */
[----:B------:R-:W-:-:S04]  /*ab20*/  USEL UR4, UR4, UR5, !UP0 ;  /* 0x0000000504047287 */ /* 0x000fc8000c000000 */
[----:B------:R-:W-:Y:S02]  /*ab30*/  IMAD.U32 R2, RZ, RZ, UR7 ;  /* 0x00000007ff027e24 */ /* 0x000fe4000f8e00ff */
[----:B------:R-:W-:-:S07]  /*ab40*/  IMAD.U32 R18, RZ, RZ, UR4 ;  /* 0x00000004ff127e24 */ /* 0x000fce000f8e00ff */
.L_x_290:
[----:B------:R-:W-:Y:S02]  /*ab50*/  LOP3.LUT P0, RZ, R0, 0xff, RZ, 0xc0, !PT ;  /* 0x000000ff00ff7812 */ /* 0x000fe4000780c0ff */
[----:B------:R-:W-:-:S11]  /*ab60*/  LOP3.LUT R170, R170, 0x1, RZ, 0x3c, !PT ;  /* 0x00000001aaaa7812 */ /* 0x000fd600078e3cff */
[----:B------:R-:W-:Y:S05]  /*ab70*/  @P0 BRA `(.L_x_293) ;  /* 0xffffff6800f00947 */ /* 0x000fea000383ffff */
[----:B------:R-:W-:Y:S05]  /*ab80*/  EXIT ;  /* 0x000000000000794d */ /* 0x000fea0003800000 */
.L_x_16:
[----:B------:R-:W-:-:S08]  /*ab90*/  ISETP.NE.AND P0, PT, RZ, UR6, PT ;  /* 0x00000006ff007c0c */ /* 0x000fd0000bf05270 */
[----:B-----5:R-:W0:-:S00]  /*aba0*/  USETMAXREG.DEALLOC.CTAPOOL 0x28 ;  /* 0x00000028000079c8 */ /* 0x020e0000080e0500 */
[----:B------:R-:W-:Y:S05]  /*abb0*/  @P0 EXIT ;  /* 0x000000000000094d */ /* 0x000fea0003800000 */
[----:B0-----:R-:W-:Y:S01]  /*abc0*/  LOP3.LUT P0, RZ, R0, 0xff, RZ, 0xc0, !PT ;  /* 0x000000ff00ff7812 */ /* 0x001fe2000780c0ff */
[----:B------:R-:W-:Y:S02]  /*abd0*/  IMAD.MOV.U32 R0, RZ, RZ, 0x1 ;  /* 0x00000001ff007424 */ /* 0x000fe400078e00ff */
[----:B------:R-:W-:-:S10]  /*abe0*/  IMAD.MOV.U32 R8, RZ, RZ, RZ ;  /* 0x000000ffff087224 */ /* 0x000fd400078e00ff */
[----:B------:R-:W-:Y:S05]  /*abf0*/  @!P0 BRA `(.L_x_294) ;  /* 0x0000000c00608947 */ /* 0x000fea0003800000 */
[----:B------:R-:W0:Y:S01]  /*ac00*/  S2R R9, SR_CgaCtaId ;  /* 0x0000000000097919 */ /* 0x000e220000008800 */
[----:B------:R-:W-:Y:S01]  /*ac10*/  LOP3.LUT P0, RZ, R3, 0x1f, RZ, 0xc0, !PT ;  /* 0x0000001f03ff7812 */ /* 0x000fe2000780c0ff */
[----:B------:R-:W-:Y:S01]  /*ac20*/  ULDC UR5, c[0x0][0x658] ;  /* 0x0001960000057ab9 */ /* 0x000fe20000000800 */
[----:B------:R-:W-:Y:S01]  /*ac30*/  UMOV UR6, 0xffffffff ;  /* 0xffffffff00067882 */ /* 0x000fe20000000000 */
[----:B------:R-:W-:Y:S01]  /*ac40*/  BSSY B0, `(.L_x_294) ;  /* 0x00000d3000007945 */ /* 0x000fe20003800000 */
[----:B------:R-:W-:Y:S01]  /*ac50*/  USHF.L.U32 UR6, UR6, UR5, URZ ;  /* 0x0000000506067299 */ /* 0x000fe2000800063f */
[C---:B------:R-:W-:Y:S01]  /*ac60*/  ISETP.NE.AND P3, PT, R4.reuse, RZ, PT ;  /* 0x000000ff0400720c */ /* 0x040fe20003f65270 */
[----:B------:R-:W-:Y:S01]  /*ac70*/  IMAD.MOV.U32 R10, RZ, RZ, 0x1 ;  /* 0x00000001ff0a7424 */ /* 0x000fe200078e00ff */
[----:B------:R-:W-:Y:S01]  /*ac80*/  ISETP.NE.OR P0, PT, R4, RZ, !P0 ;  /* 0x000000ff0400720c */ /* 0x000fe20004705670 */
[----:B------:R-:W-:Y:S01]  /*ac90*/  IMAD.MOV.U32 R0, RZ, RZ, 0x1 ;  /* 0x00000001ff007424 */ /* 0x000fe200078e00ff */
[----:B------:R-:W-:Y:S01]  /*aca0*/  ULDC UR4, c[0x0][0x600] ;  /* 0x0001800000047ab9 */ /* 0x000fe20000000800 */
[----:B------:R-:W-:Y:S01]  /*acb0*/  IMAD.MOV.U32 R8, RZ, RZ, RZ ;  /* 0x000000ffff087224 */ /* 0x000fe200078e00ff */
[----:B------:R-:W-:Y:S01]  /*acc0*/  UMOV UR7, 0x1 ;  /* 0x0000000100077882 */ /* 0x000fe20000000000 */
[----:B------:R-:W-:-:S02]  /*acd0*/  UIADD3 UR21, UR37, 0x1, URZ ;  /* 0x0000000125157890 */ /* 0x000fc4000fffe03f */
[----:B------:R-:W-:Y:S02]  /*ace0*/  ULOP3.LUT UR13, UR42, 0x2, URZ, 0xfc, !UPT ;  /* 0x000000022a0d7892 */ /* 0x000fe4000f8efc3f */
[----:B------:R-:W-:Y:S02]  /*acf0*/  UIADD3 UR4, UR4, -0x1, URZ ;  /* 0xffffffff04047890 */ /* 0x000fe4000fffe03f */
[----:B------:R-:W-:Y:S02]  /*ad00*/  USHF.L.U32 UR5, UR7, UR5, URZ ;  /* 0x0000000507057299 */ /* 0x000fe4000800063f */
[----:B------:R-:W-:Y:S01]  /*ad10*/  ULOP3.LUT UR6, URZ, UR6, URZ, 0x33, !UPT ;  /* 0x000000063f067292 */ /* 0x000fe2000f8e333f */
[----:B------:R-:W-:Y:S01]  /*ad20*/  ULDC.64 UR30, c[0x0][0x198] ;  /* 0x00006600001e7ab9 */ /* 0x000fe20000000a00 */
[C---:B0-----:R-:W-:Y:S02]  /*ad30*/  IMAD.SHL.U32 R11, R9.reuse, 0x80, RZ ;  /* 0x00000080090b7824 */ /* 0x041fe400078e00ff */
[----:B------:R-:W-:-:S03]  /*ad40*/  IMAD.SHL.U32 R9, R9, 0x2000, RZ ;  /* 0x0000200009097824 */ /* 0x000fc600078e00ff */
[----:B------:R-:W-:Y:S02]  /*ad50*/  LOP3.LUT R11, R11, 0x80, RZ, 0xc0, !PT ;  /* 0x000000800b0b7812 */ /* 0x000fe400078ec0ff */
[----:B------:R-:W-:-:S07]  /*ad60*/  LOP3.LUT R9, R9, 0x2000, RZ, 0xc0, !PT ;  /* 0x0000200009097812 */ /* 0x000fce00078ec0ff */
.L_x_306:
[----:B------:R-:W-:-:S03]  /*ad70*/  UMOV UR7, 0xffffffff ;  /* 0xffffffff00077882 */ /* 0x000fc60000000000 */
[----:B------:R-:W-:Y:S05]  /*ad80*/  BRA.DIV UR7, `(.L_x_295) ;  /* 0x0000000e07cc7947 */ /* 0x000fea000b800000 */
[----:B------:R-:W-:-:S13]  /*ad90*/  ELECT P6, URZ, PT ;  /* 0x00000000003f782f */ /* 0x000fda00038c0000 */
.L_x_317:
[----:B------:R-:W0:Y:S01]  /*ada0*/  LDC R3, c[0x0][0x28c] ;  /* 0x0000a300ff037b82 */ /* 0x000e220000000800 */
[----:B------:R-:W-:Y:S01]  /*adb0*/  BSSY B1, `(.L_x_296) ;  /* 0x0000046000017945 */ /* 0x000fe20003800000 */
[----:B0-----:R-:W-:-:S13]  /*adc0*/  ISETP.LT.OR P6, PT, R3, 0x1, !P6 ;  /* 0x000000010300780c */ /* 0x001fda00077c1670 */
[----:B------:R-:W-:Y:S05]  /*add0*/  @P6 BRA `(.L_x_297) ;  /* 0x00000004000c6947 */ /* 0x000fea0003800000 */
[----:B------:R-:W-:Y:S02]  /*ade0*/  IMAD R6, R2, 0x100, R11 ;  /* 0x0000010002067824 */ /* 0x000fe400078e020b */
[----:B------:R-:W-:Y:S02]  /*adf0*/  IMAD.SHL.U32 R18, R18, 0x40, RZ ;  /* 0x0000004012127824 */ /* 0x000fe400078e00ff */
[----:B------:R-:W-:Y:S02]  /*ae00*/  IMAD.MOV.U32 R13, RZ, RZ, RZ ;  /* 0x000000ffff0d7224 */ /* 0x000fe400078e00ff */
[----:B------:R-:W-:Y:S02]  /*ae10*/  IMAD.U32 R14, RZ, RZ, UR21 ;  /* 0x00000015ff0e7e24 */ /* 0x000fe4000f8e00ff */
[----:B------:R-:W-:Y:S02]  /*ae20*/  IMAD.MOV.U32 R2, RZ, RZ, R0 ;  /* 0x000000ffff027224 */ /* 0x000fe400078e0000 */
[----:B------:R-:W-:-:S07]  /*ae30*/  IMAD.MOV.U32 R4, RZ, RZ, R8 ;  /* 0x000000ffff047224 */ /* 0x000fce00078e0008 */
.L_x_301:
[----:B------:R-:W0:Y:S01]  /*ae40*/  S2R R12, SR_CgaCtaId ;  /* 0x00000000000c7919 */ /* 0x000e220000008800 */
[----:B------:R-:W-:Y:S01]  /*ae50*/  MOV R3, 0x400 ;  /* 0x0000040000037802 */ /* 0x000fe20000000f00 */
[----:B------:R-:W1:Y:S03]  /*ae60*/  @!P3 LDC R5, c[0x0][0x500] ;  /* 0x00014000ff05bb82 */ /* 0x000e660000000800 */
[----:B0-----:R-:W-:Y:S02]  /*ae70*/  LEA R7, R12, R3, 0x18 ;  /* 0x000000030c077211 */ /* 0x001fe400078ec0ff */
[----:B------:R-:W-:-:S03]  /*ae80*/  SHF.L.U32 R3, R2, 0x1f, RZ ;  /* 0x0000001f02037819 */ /* 0x000fc600000006ff */
[----:B------:R-:W-:-:S04]  /*ae90*/  IMAD R12, R4, 0x8, R7 ;  /* 0x00000008040c7824 */ /* 0x000fc800078e0207 */
[----:B------:R-:W0:Y:S02]  /*aea0*/  SYNCS.PHASECHK.TRANS64.TRYWAIT P1, [R12+URZ+0x10], R3 ;  /* 0x000010030c0075a7 */ /* 0x000e24000802017f */
[----:B01----:R-:W-:Y:S05]  /*aeb0*/  @!P1 BRA `(.L_x_298) ;  /* 0x0000000c00a09947 */ /* 0x003fea0003800000 */
.L_x_318:
[----:B------:R-:W-:Y:S01]  /*aec0*/  UPRMT UR7, UR13, 0x9910, URZ ;  /* 0x000099100d077896 */ /* 0x000fe2000800003f */
[----:B------:R1:W-:Y:S03]  /*aed0*/  @!P3 SYNCS.ARRIVE.TRANS64 RZ, [R12+URZ], R5 ;  /* 0x000000050cffb9a7 */ /* 0x0003e6000800003f */
[----:B------:R-:W-:-:S06]  /*aee0*/  UISETP.NE.AND UP0, UPT, UR7, 0x2, UPT ;  /* 0x000000020700788c */ /* 0x000fcc000bf05270 */
[----:B------:R-:W-:-:S13]  /*aef0*/  PLOP3.LUT P1, PT, PT, PT, UP0, 0x80, 0x0 ;  /* 0x000000000000781c */ /* 0x000fda0003f2f008 */
[----:B-1----:R-:W-:Y:S05]  /*af00*/  @P1 BRA `(.L_x_299) ;  /* 0x0000000000041947 */ /* 0x002fea0003800000 */
[----:B------:R-:W-:Y:S01]  /*af10*/  BPT.TRAP 0x1 ;  /* 0x000000040000795c */ /* 0x000fe20000300000 */
.L_x_299:
[----:B------:R-:W-:Y:S05]  /*af20*/  @P0 BRA `(.L_x_300) ;  /* 0x0000000000040947 */ /* 0x000fea0003800000 */
[----:B------:R-:W-:Y:S01]  /*af30*/  BPT.TRAP 0x1 ;  /* 0x000000040000795c */ /* 0x000fe20000300000 */
.L_x_300:
[----:B0-----:R-:W-:Y:S01]  /*af40*/  IMAD R3, R4, 0x4000, R7 ;  /* 0x0000400004037824 */ /* 0x001fe200078e0207 */
[----:B------:R-:W-:Y:S01]  /*af50*/  R2UR UR34, R13 ;  /* 0x000000000d2272ca */ /* 0x000fe200000e0000 */
[----:B------:R-:W-:Y:S01]  /*af60*/  VIADD R14, R14, 0xffffffff ;  /* 0xffffffff0e0e7836 */ /* 0x000fe20000000000 */
[----:B------:R-:W-:Y:S01]  /*af70*/  R2UR UR33, R12 ;  /* 0x000000000c2172ca */ /* 0x000fe200000e0000 */
[----:B------:R-:W-:Y:S01]  /*af80*/  UIADD3 UR14, UP0, UR30, 0xf0, URZ ;  /* 0x000000f01e0e7890 */ /* 0x000fe2000ff1e03f */
[----:B------:R-:W-:Y:S01]  /*af90*/  R2UR UR24, R3 ;  /* 0x00000000031872ca */ /* 0x000fe200000e0000 */
[----:B------:R-:W-:Y:S01]  /*afa0*/  IMAD R3, R4, 0x8000, R9 ;  /* 0x0000800004037824 */ /* 0x000fe200078e0209 */
[----:B------:R-:W-:Y:S01]  /*afb0*/  R2UR UR36, R19 ;  /* 0x00000000132472ca */ /* 0x000fe200000e0000 */
[----:B------:R-:W-:Y:S01]  /*afc0*/  UIADD3 UR44, UP1, UR30, 0x1f0, URZ ;  /* 0x000001f01e2c7890 */ /* 0x000fe2000ff3e03f */
[----:B------:R-:W-:Y:S01]  /*afd0*/  R2UR UR35, R18 ;  /* 0x00000000122372ca */ /* 0x000fe200000e0000 */
[----:B------:R-:W-:Y:S01]  /*afe0*/  IMAD R3, R3, 0x2, R7 ;  /* 0x0000000203037824 */ /* 0x000fe200078e0207 */
[----:B------:R-:W-:Y:S01]  /*aff0*/  R2UR UR19, R6 ;  /* 0x00000000061372ca */ /* 0x000fe200000e0000 */
[----:B------:R-:W-:Y:S01]  /*b000*/  UIADD3.X UR15, URZ, UR31, URZ, UP0, !UPT ;  /* 0x0000001f3f0f7290 */ /* 0x000fe200087fe43f */
[----:B------:R-:W-:Y:S01]  /*b010*/  ISETP.GT.AND P2, PT, R14, 0x1, PT ;  /* 0x000000010e00780c */ /* 0x000fe20003f44270 */
[----:B------:R-:W-:Y:S01]  /*b020*/  UIADD3 UR26, UR34, 0x40, URZ ;  /* 0x00000040221a7890 */ /* 0x000fe2000fffe03f */
[----:B------:R-:W-:Y:S01]  /*b030*/  R2UR UR8, R3 ;  /* 0x00000000030872ca */ /* 0x000fe200000e0000 */
[----:B------:R-:W-:Y:S01]  /*b040*/  UIADD3.X UR45, URZ, UR31, URZ, UP1, !UPT ;  /* 0x0000001f3f2d7290 */ /* 0x000fe20008ffe43f */
[----:B------:R-:W-:Y:S01]  /*b050*/  VIADD R4, R4, 0x1 ;  /* 0x0000000104047836 */ /* 0x000fe20000000000 */
[----:B------:R-:W-:Y:S01]  /*b060*/  UIADD3 UR32, UR24, 0x100, URZ ;  /* 0x0000010018207890 */ /* 0x000fe2000fffe03f */
[----:B------:R-:W-:Y:S01]  /*b070*/  VIADD R13, R13, 0x80 ;  /* 0x000000800d0d7836 */ /* 0x000fe20000000000 */
[----:B------:R-:W-:Y:S01]  /*b080*/  UIADD3 UR24, UR24, 0x2100, URZ ;  /* 0x0000210018187890 */ /* 0x000fe2000fffe03f */
[----:B------:R-:W-:Y:S01]  /*b090*/  UMOV UR22, 0x0 ;  /* 0x0000000000167882 */ /* 0x000fe20000000000 */
[----:B------:R-:W-:Y:S01]  /*b0a0*/  UMOV UR23, 0x10000000 ;  /* 0x1000000000177882 */ /* 0x000fe20000000000 */
[----:B------:R-:W-:Y:S01]  /*b0b0*/  ISETP.NE.AND P1, PT, R4, 0x2, PT ;  /* 0x000000020400780c */ /* 0x000fe20003f25270 */
[----:B------:R-:W-:Y:S01]  /*b0c0*/  UMOV UR25, UR33 ;  /* 0x0000002100197c82 */ /* 0x000fe20008000000 */
[----:B------:R-:W-:Y:S01]  /*b0d0*/  UMOV UR28, UR36 ;  /* 0x00000024001c7c82 */ /* 0x000fe20008000000 */
[----:B------:R-:W-:-:S02]  /*b0e0*/  UMOV UR27, UR35 ;  /* 0x00000023001b7c82 */ /* 0x000fc40008000000 */
[----:B------:R-:W-:Y:S01]  /*b0f0*/  UIADD3 UR16, UR8, 0x8100, URZ ;  /* 0x0000810008107890 */ /* 0x000fe2000fffe03f */
[----:B------:R0:W-:Y:S01]  /*b100*/  UTMALDG.3D [UR32], [UR14], desc[UR22] ;  /* 0x000016200e0075b4 */ /* 0x0001e20008011000 */
[----:B------:R-:W-:Y:S01]  /*b110*/  UIADD3 UR8, UR8, 0x10100, URZ ;  /* 0x0001010008087890 */ /* 0x000fe2000fffe03f */
[----:B------:R-:W-:Y:S01]  /*b120*/  SEL R3, RZ, 0x1, P1 ;  /* 0x00000001ff037807 */ /* 0x000fe20000800000 */
[----:B------:R-:W-:Y:S01]  /*b130*/  UMOV UR7, 0x30000 ;  /* 0x0003000000077882 */ /* 0x000fe20000000000 */
[----:B------:R-:W-:Y:S01]  /*b140*/  UMOV UR17, UR33 ;  /* 0x0000002100117c82 */ /* 0x000fe20008000000 */
[----:B------:R-:W-:Y:S01]  /*b150*/  UMOV UR18, UR34 ;  /* 0x0000002200127c82 */ /* 0x000fe20008000000 */
[----:B------:R-:W-:Y:S01]  /*b160*/  UMOV UR20, UR36 ;  /* 0x0000002400147c82 */ /* 0x000fe20008000000 */
[----:B------:R-:W-:Y:S01]  /*b170*/  UMOV UR9, UR33 ;  /* 0x0000002100097c82 */ /* 0x000fe20008000000 */
[----:B------:R-:W-:Y:S01]  /*b180*/  UMOV UR11, UR19 ;  /* 0x00000013000b7c82 */ /* 0x000fe20008000000 */
[----:B------:R-:W-:Y:S01]  /*b190*/  UMOV UR12, UR36 ;  /* 0x00000024000c7c82 */ /* 0x000fe20008000000 */
[----:B------:R0:W-:Y:S01]  /*b1a0*/  UTMALDG.3D [UR24], [UR14], desc[UR22] ;  /* 0x000016180e0075b4 */ /* 0x0001e20008011000 */
[----:B------:R-:W-:Y:S01]  /*b1b0*/  UMOV UR10, UR26 ;  /* 0x0000001a000a7c82 */ /* 0x000fe20008000000 */
[----:B------:R-:W-:-:S02]  /*b1c0*/  LOP3.LUT R2, R2, R3, RZ, 0x3c, !PT ;  /* 0x0000000302027212 */ /* 0x000fc400078e3cff */
[----:B------:R-:W-:Y:S01]  /*b1d0*/  SEL R4, R4, RZ, P1 ;  /* 0x000000ff04047207 */ /* 0x000fe20000800000 */
[----:B------:R0:W-:Y:S01]  /*b1e0*/  UTMALDG.3D.MULTICAST [UR16], [UR44], UR7, desc[UR22] ;  /* 0x000016102c0073b4 */ /* 0x0001e20008011807 */
[----:B------:R0:W-:Y:S02]  /*b1f0*/  UTMALDG.3D.MULTICAST [UR8], [UR44], UR7, desc[UR22] ;  /* 0x000016082c0073b4 */ /* 0x0001e40008011807 */
[----:B0-----:R-:W-:Y:S05]  /*b200*/  @P2 BRA `(.L_x_301) ;  /* 0xfffffffc000c2947 */ /* 0x001fea000383ffff */
.L_x_297:
[----:B------:R-:W-:Y:S05]  /*b210*/  BSYNC B1 ;  /* 0x0000000000017941 */ /* 0x000fea0003800000 */
.L_x_296:
[----:B------:R-:W-:Y:S01]  /*b220*/  LOP3.LUT P4, RZ, R10, 0xff, RZ, 0xc0, !PT ;  /* 0x000000ff0aff7812 */ /* 0x000fe2000788c0ff */
[----:B------:R-:W-:Y:S01]  /*b230*/  VIADD R8, R8, UR37 ;  /* 0x0000002508087c36 */ /* 0x000fe20008000000 */
[----:B------:R-:W-:Y:S01]  /*b240*/  ULDC.64 UR8, c[0x0][0x650] ;  /* 0x0001940000087ab9 */ /* 0x000fe20000000a00 */
[----:B------:R-:W-:Y:S01]  /*b250*/  BSSY B1, `(.L_x_302) ;  /* 0x000006f000017945 */ /* 0x000fe20003800000 */
[----:B------:R-:W-:Y:S01]  /*b260*/  IMAD.MOV.U32 R18, RZ, RZ, -0x1 ;  /* 0xffffffffff127424 */ /* 0x000fe200078e00ff */
[----:B------:R-:W-:Y:S01]  /*b270*/  PRMT R10, RZ, 0x7610, R10 ;  /* 0x00007610ff0a7816 */ /* 0x000fe2000000000a */
[----:B------:R-:W-:Y:S01]  /*b280*/  IMAD.MOV.U32 R19, RZ, RZ, -0x1 ;  /* 0xffffffffff137424 */ /* 0x000fe200078e00ff */
[C---:B------:R-:W-:Y:S02]  /*b290*/  ISETP.GT.U32.AND P1, PT, R8.reuse, 0x1, PT ;  /* 0x000000010800780c */ /* 0x040fe40003f24070 */
[----:B------:R-:W-:Y:S02]  /*b2a0*/  SHF.R.U32.HI R2, RZ, 0x1, R8 ;  /* 0x00000001ff027819 */ /* 0x000fe40000011608 */
[----:B------:R-:W-:-:S02]  /*b2b0*/  LOP3.LUT R8, R8, 0x1, RZ, 0xc0, !PT ;  /* 0x0000000108087812 */ /* 0x000fc400078ec0ff */
[----:B------:R-:W0:Y:S01]  /*b2c0*/  @P4 S2R R4, SR_CgaCtaId ;  /* 0x0000000000044919 */ /* 0x000e220000008800 */
[----:B------:R-:W-:Y:S02]  /*b2d0*/  @P4 MOV R3, 0x400 ;  /* 0x0000040000034802 */ /* 0x000fe40000000f00 */
[----:B------:R-:W-:-:S04]  /*b2e0*/  LOP3.LUT R2, R2, 0x1, RZ, 0xc0, !PT ;  /* 0x0000000102027812 */ /* 0x000fc800078ec0ff */
[----:B------:R-:W-:Y:S02]  /*b2f0*/  ISETP.NE.U32.AND P2, PT, R2, 0x1, PT ;  /* 0x000000010200780c */ /* 0x000fe40003f45070 */
[----:B0-----:R-:W-:Y:S01]  /*b300*/  @P4 LEA R3, R4, R3, 0x18 ;  /* 0x0000000304034211 */ /* 0x001fe200078ec0ff */
[----:B------:R-:W-:-:S03]  /*b310*/  IMAD.U32 R4, RZ, RZ, UR37 ;  /* 0x00000025ff047e24 */ /* 0x000fc6000f8e00ff */
[----:B------:R0:W-:Y:S01]  /*b320*/  @P4 SYNCS.ARRIVE.TRANS64.A1T0 RZ, [R3+URZ+0x58], RZ ;  /* 0x000058ff03ff49a7 */ /* 0x0001e2000810003f */
[----:B------:R-:W-:Y:S02]  /*b330*/  IADD3 R16, P4, R16, UR38, RZ ;  /* 0x0000002610107c10 */ /* 0x000fe4000ff9e0ff */
[----:B------:R-:W-:Y:S02]  /*b340*/  ISETP.LT.U32.AND P1, PT, R4, 0x2, P1 ;  /* 0x000000020400780c */ /* 0x000fe40000f21070 */
[----:B------:R-:W-:Y:S02]  /*b350*/  IADD3.X R17, R17, UR41, RZ, P4, !PT ;  /* 0x0000002911117c10 */ /* 0x000fe4000a7fe4ff */
[----:B------:R-:W-:Y:S02]  /*b360*/  ISETP.GE.U32.AND P4, PT, R16, UR8, PT ;  /* 0x0000000810007c0c */ /* 0x000fe4000bf86070 */
[----:B0-----:R-:W-:Y:S02]  /*b370*/  SEL R3, RZ, 0x1, !P1 ;  /* 0x00000001ff037807 */ /* 0x001fe40004800000 */
[----:B------:R-:W-:-:S02]  /*b380*/  ISETP.GE.U32.AND.EX P1, PT, R17, UR9, PT, P4 ;  /* 0x0000000911007c0c */ /* 0x000fc4000bf26140 */
[----:B------:R-:W-:-:S04]  /*b390*/  ISETP.GT.U32.AND P2, PT, R4, 0x1, !P2 ;  /* 0x000000010400780c */ /* 0x000fc80005744070 */
[----:B------:R-:W-:-:S04]  /*b3a0*/  SEL R2, RZ, 0x1, !P2 ;  /* 0x00000001ff027807 */ /* 0x000fc80005000000 */
[--C-:B------:R-:W-:Y:S01]  /*b3b0*/  LOP3.LUT R0, R2, R0, R3.reuse, 0x96, !PT ;  /* 0x0000000002007212 */ /* 0x100fe200078e9603 */
[----:B------:R-:W-:Y:S01]  /*b3c0*/  IMAD.MOV.U32 R2, RZ, RZ, -0x1 ;  /* 0xffffffffff027424 */ /* 0x000fe200078e00ff */
[----:B------:R-:W-:Y:S01]  /*b3d0*/  PRMT R3, RZ, 0x7610, R3 ;  /* 0x00007610ff037816 */ /* 0x000fe20000000003 */
[----:B------:R-:W-:Y:S06]  /*b3e0*/  @P1 BRA `(.L_x_303) ;  /* 0x0000000400541947 */ /* 0x000fec0003800000 */
[----:B------:R-:W0:Y:S01]  /*b3f0*/  S2UR UR7, SR_CTAID.X ;  /* 0x00000000000779c3 */ /* 0x000e220000002500 */
[----:B------:R-:W-:Y:S01]  /*b400*/  ULDC.64 UR8, c[0x0][0x628] ;  /* 0x00018a0000087ab9 */ /* 0x000fe20000000a00 */
[----:B------:R-:W-:Y:S01]  /*b410*/  ULDC UR10, c[0x0][0x150] ;  /* 0x00005400000a7ab9 */ /* 0x000fe20000000800 */
[----:B------:R-:W-:Y:S01]  /*b420*/  ISETP.NE.U32.AND P1, PT, RZ, UR8, PT ;  /* 0x00000008ff007c0c */ /* 0x000fe2000bf25070 */
[----:B------:R-:W-:Y:S01]  /*b430*/  ULDC UR11, c[0x0][0x630] ;  /* 0x00018c00000b7ab9 */ /* 0x000fe20000000800 */
[----:B------:R-:W-:Y:S01]  /*b440*/  ULDC UR14, c[0x0][0x154] ;  /* 0x00005500000e7ab9 */ /* 0x000fe20000000800 */
[----:B------:R-:W-:Y:S01]  /*b450*/  IMAD.MOV.U32 R2, RZ, RZ, R16 ;  /* 0x000000ffff027224 */ /* 0x000fe200078e0010 */
[----:B------:R-:W-:Y:S01]  /*b460*/  ISETP.NE.AND.EX P1, PT, RZ, UR9, PT, P1 ;  /* 0x00000009ff007c0c */ /* 0x000fe2000bf25310 */
[----:B------:R-:W1:Y:S01]  /*b470*/  S2UR UR12, SR_CTAID.Y ;  /* 0x00000000000c79c3 */ /* 0x000e620000002600 */
[----:B0-----:R-:W-:-:S05]  /*b480*/  I2FP.F32.U32 R3, UR7 ;  /* 0x0000000700037c45 */ /* 0x001fca0008201000 */
[----:B------:R-:W-:Y:S01]  /*b490*/  FMUL R12, R3, UR10 ;  /* 0x0000000a030c7c20 */ /* 0x000fe20008400000 */
[----:B------:R-:W-:-:S05]  /*b4a0*/  IMAD.MOV.U32 R3, RZ, RZ, R17 ;  /* 0x000000ffff037224 */ /* 0x000fca00078e0011 */
[----:B------:R-:W-:Y:S05]  /*b4b0*/  @!P1 BRA `(.L_x_304) ;  /* 0x0000000000289947 */ /* 0x000fea0003800000 */
[----:B------:R-:W-:Y:S02]  /*b4c0*/  ULDC UR10, c[0x0][0x634] ;  /* 0x00018d00000a7ab9 */ /* 0x000fe40000000800 */
[----:B------:R-:W-:-:S05]  /*b4d0*/  IADD3 R7, P1, R16, UR10, RZ ;  /* 0x0000000a10077c10 */ /* 0x000fca000ff3e0ff */
[----:B------:R-:W-:-:S04]  /*b4e0*/  IMAD.X R13, RZ, RZ, R17, P1 ;  /* 0x000000ffff0d7224 */ /* 0x000fc800008e0611 */
[----:B------:R-:W-:-:S04]  /*b4f0*/  IMAD.WIDE.U32 R4, R13, UR8, RZ ;  /* 0x000000080d047c25 */ /* 0x000fc8000f8e00ff */
[----:B------:R-:W-:-:S04]  /*b500*/  IMAD.WIDE.U32 R4, P1, R7, UR9, R4 ;  /* 0x0000000907047c25 */ /* 0x000fc8000f820004 */
[----:B------:R-:W-:-:S04]  /*b510*/  IMAD.WIDE.U32 R6, R7, UR8, RZ ;  /* 0x0000000807067c25 */ /* 0x000fc8000f8e00ff */
[----:B------:R-:W-:Y:S01]  /*b520*/  IMAD.X R3, RZ, RZ, RZ, P1 ;  /* 0x000000ffff037224 */ /* 0x000fe200008e06ff */
[----:B------:R-:W-:Y:S01]  /*b530*/  IADD3 RZ, P1, R7, R4, RZ ;  /* 0x0000000407ff7210 */ /* 0x000fe20007f3e0ff */
[----:B------:R-:W-:-:S04]  /*b540*/  IMAD.MOV.U32 R2, RZ, RZ, R5 ;  /* 0x000000ffff027224 */ /* 0x000fc800078e0005 */
[----:B------:R-:W-:-:S08]  /*b550*/  IMAD.WIDE.U32.X R2, R13, UR9, R2, P1 ;  /* 0x000000090d027c25 */ /* 0x000fd000088e0402 */
.L_x_304:
[--C-:B------:R-:W-:Y:S01]  /*b560*/  SHF.R.U64 R19, R2, UR11, R3.reuse ;  /* 0x0000000b02137c19 */ /* 0x100fe20008001203 */
[----:B------:R-:W0:Y:S01]  /*b570*/  F2I.U32.TRUNC.NTZ R12, R12 ;  /* 0x0000000c000c7305 */ /* 0x000e22000020f000 */
[----:B------:R-:W-:Y:S01]  /*b580*/  SHF.R.U32.HI R2, RZ, UR11, R3 ;  /* 0x0000000bff027c19 */ /* 0x000fe20008011603 */
[----:B------:R-:W-:Y:S01]  /*b590*/  ULDC.64 UR8, c[0x0][0x620] ;  /* 0x0001880000087ab9 */ /* 0x000fe20000000a00 */
[----:B------:R-:W-:Y:S01]  /*b5a0*/  IADD3 R5, P1, RZ, -R19, RZ ;  /* 0x80000013ff057210 */ /* 0x000fe20007f3e0ff */
[----:B------:R-:W-:Y:S01]  /*b5b0*/  ULDC UR11, c[0x0][0x658] ;  /* 0x00019600000b7ab9 */ /* 0x000fe20000000800 */
[----:B-1----:R-:W-:Y:S01]  /*b5c0*/  I2FP.F32.U32 R4, UR12 ;  /* 0x0000000c00047c45 */ /* 0x002fe20008201000 */
[----:B------:R-:W-:Y:S02]  /*b5d0*/  ULDC UR16, c[0x0][0x648] ;  /* 0x0001920000107ab9 */ /* 0x000fe40000000800 */
[----:B------:R-:W-:Y:S02]  /*b5e0*/  IMAD.X R2, RZ, RZ, ~R2, P1 ;  /* 0x000000ffff027224 */ /* 0x000fe400008e0e02 */
[----:B------:R-:W-:Y:S01]  /*b5f0*/  FMUL R6, R4, UR14 ;  /* 0x0000000e04067c20 */ /* 0x000fe20008400000 */
[----:B------:R-:W-:Y:S01]  /*b600*/  ULDC.64 UR14, c[0x0][0x640] ;  /* 0x00019000000e7ab9 */ /* 0x000fe20000000a00 */
[----:B------:R-:W-:Y:S01]  /*b610*/  IMAD R4, R2, UR8, RZ ;  /* 0x0000000802047c24 */ /* 0x000fe2000f8e02ff */
[----:B------:R-:W-:Y:S01]  /*b620*/  ISETP.NE.U32.AND P1, PT, RZ, UR14, PT ;  /* 0x0000000eff007c0c */ /* 0x000fe2000bf25070 */
[C---:B------:R-:W-:Y:S01]  /*b630*/  IMAD.WIDE.U32 R2, R5.reuse, UR8, R16 ;  /* 0x0000000805027c25 */ /* 0x040fe2000f8e0010 */
[----:B0-----:R-:W-:Y:S01]  /*b640*/  R2UR UR8, R12 ;  /* 0x000000000c0872ca */ /* 0x001fe200000e0000 */
[----:B------:R-:W0:Y:S01]  /*b650*/  F2I.U32.TRUNC.NTZ R6, R6 ;  /* 0x0000000600067305 */ /* 0x000e22000020f000 */
[----:B------:R-:W1:Y:S01]  /*b660*/  LDC R12, c[0x0][0x610] ;  /* 0x00018400ff0c7b82 */ /* 0x000e620000000800 */
[----:B------:R-:W-:Y:S01]  /*b670*/  IMAD R5, R5, UR9, R4 ;  /* 0x0000000905057c24 */ /* 0x000fe2000f8e0204 */
[----:B------:R-:W-:Y:S01]  /*b680*/  ULDC UR9, c[0x0][0x618] ;  /* 0x0001860000097ab9 */ /* 0x000fe20000000800 */
[----:B------:R-:W-:-:S02]  /*b690*/  ISETP.NE.AND.EX P1, PT, RZ, UR15, PT, P1 ;  /* 0x0000000fff007c0c */ /* 0x000fc4000bf25310 */
[----:B------:R-:W-:-:S05]  /*b6a0*/  IMAD.IADD R3, R3, 0x1, R5 ;  /* 0x0000000103037824 */ /* 0x000fca00078e0205 */
[--C-:B------:R-:W-:Y:S02]  /*b6b0*/  SHF.R.U64 R14, R2, UR9, R3.reuse ;  /* 0x00000009020e7c19 */ /* 0x100fe40008001203 */
[----:B------:R-:W-:Y:S01]  /*b6c0*/  SHF.R.U32.HI R3, RZ, UR9, R3 ;  /* 0x00000009ff037c19 */ /* 0x000fe20008011603 */
[----:B------:R-:W-:Y:S01]  /*b6d0*/  ULDC UR9, c[0x0][0x608] ;  /* 0x0001820000097ab9 */ /* 0x000fe20000000800 */
[----:B0-----:R-:W-:Y:S02]  /*b6e0*/  R2UR UR10, R6 ;  /* 0x00000000060a72ca */ /* 0x001fe400000e0000 */
[--C-:B------:R-:W-:Y:S02]  /*b6f0*/  SHF.R.U64 R15, R14, UR9, R3.reuse ;  /* 0x000000090e0f7c19 */ /* 0x100fe40008001203 */
[----:B------:R-:W-:Y:S01]  /*b700*/  SHF.R.U32.HI R2, RZ, UR9, R3 ;  /* 0x00000009ff027c19 */ /* 0x000fe20008011603 */
[----:B------:R-:W-:-:S03]  /*b710*/  UIADD3 UR9, -UR8, URZ, URZ ;  /* 0x0000003f08097290 */ /* 0x000fc6000fffe13f */
[--C-:B------:R-:W-:Y:S01]  /*b720*/  SHF.R.U64 R21, R15, UR11, R2.reuse ;  /* 0x0000000b0f157c19 */ /* 0x100fe20008001202 */
[----:B------:R-:W-:Y:S01]  /*b730*/  ULDC UR8, c[0x0][0x144] ;  /* 0x0000510000087ab9 */ /* 0x000fe20000000800 */
[----:B------:R-:W-:-:S03]  /*b740*/  SHF.R.U32.HI R3, RZ, UR11, R2 ;  /* 0x0000000bff037c19 */ /* 0x000fc60008011602 */
[----:B------:R-:W-:Y:S01]  /*b750*/  IMAD.MOV.U32 R2, RZ, RZ, R21 ;  /* 0x000000ffff027224 */ /* 0x000fe200078e0015 */
[----:B------:R-:W-:Y:S06]  /*b760*/  @!P1 BRA `(.L_x_305) ;  /* 0x0000000000289947 */ /* 0x000fec0003800000 */
        /* <DEDUP_REMOVED lines=10> */
.L_x_305:
[----:B------:R-:W-:Y:S01]  /*b810*/  UISETP.NE.AND UP0, UPT, UR40, URZ, UPT ;  /* 0x0000003f2800728c */ /* 0x000fe2000bf05270 */
[----:B------:R-:W-:Y:S01]  /*b820*/  SHF.R.U64 R3, R2, UR16, R3 ;  /* 0x0000001002037c19 */ /* 0x000fe20008001203 */
[----:B------:R-:W-:Y:S01]  /*b830*/  UIADD3 UR10, -UR10, URZ, URZ ;  /* 0x0000003f0a0a7290 */ /* 0x000fe2000fffe13f */
[----:B------:R-:W-:Y:S01]  /*b840*/  LOP3.LUT R2, R15, UR6, RZ, 0xc0, !PT ;  /* 0x000000060f027c12 */ /* 0x000fe2000f8ec0ff */
[----:B------:R-:W-:Y:S01]  /*b850*/  UIMAD UR7, UR8, UR9, UR7 ;  /* 0x00000009080772a4 */ /* 0x000fe2000f8e0207 */
[----:B------:R-:W-:Y:S01]  /*b860*/  LOP3.LUT R5, R14, UR4, RZ, 0xc0, !PT ;  /* 0x000000040e057c12 */ /* 0x000fe2000f8ec0ff */
[----:B------:R-:W-:Y:S01]  /*b870*/  IMAD.MOV R4, RZ, RZ, -R3 ;  /* 0x000000ffff047224 */ /* 0x000fe200078e0a03 */
[----:B------:R-:W-:Y:S01]  /*b880*/  ULDC UR8, c[0x0][0x148] ;  /* 0x0000520000087ab9 */ /* 0x000fe20000000800 */
[----:B------:R-:W-:Y:S01]  /*b890*/  IMAD R3, R3, UR5, R2 ;  /* 0x0000000503037c24 */ /* 0x000fe2000f8e0202 */
[----:B------:R-:W-:Y:S02]  /*b8a0*/  PLOP3.LUT P1, PT, PT, PT, UP0, 0x80, 0x0 ;  /* 0x000000000000781c */ /* 0x000fe40003f2f008 */
[----:B------:R-:W-:-:S03]  /*b8b0*/  @UP0 UIMAD UR7, UR8, UR10, UR12 ;  /* 0x0000000a080702a4 */ /* 0x000fc6000f8e020c */
[----:B------:R-:W-:Y:S02]  /*b8c0*/  ULDC UR8, c[0x0][0x638] ;  /* 0x00018e0000087ab9 */ /* 0x000fe40000000800 */
[----:B------:R-:W-:Y:S02]  /*b8d0*/  IMAD R2, R4, UR8, R21 ;  /* 0x0000000804027c24 */ /* 0x000fe4000f8e0215 */
[----:B-1----:R-:W-:Y:S01]  /*b8e0*/  IMAD R12, R3, R12, UR7 ;  /* 0x00000007030c7e24 */ /* 0x002fe2000f8e020c */
[----:B------:R-:W-:Y:S01]  /*b8f0*/  ULDC UR7, c[0x0][0x600] ;  /* 0x0001800000077ab9 */ /* 0x000fe20000000800 */
[----:B------:R-:W-:Y:S02]  /*b900*/  IMAD.MOV.U32 R3, RZ, RZ, 0x1 ;  /* 0x00000001ff037424 */ /* 0x000fe400078e00ff */
[----:B------:R-:W-:-:S05]  /*b910*/  IMAD R5, R2, UR7, R5 ;  /* 0x0000000702057c24 */ /* 0x000fca000f8e0205 */
[----:B------:R-:W-:Y:S02]  /*b920*/  SEL R2, R5, R12, !P1 ;  /* 0x0000000c05027207 */ /* 0x000fe40004800000 */
[----:B------:R-:W-:-:S07]  /*b930*/  SEL R18, R12, R5, !P1 ;  /* 0x000000050c127207 */ /* 0x000fce0004800000 */
.L_x_303:
[----:B------:R-:W-:Y:S05]  /*b940*/  BSYNC B1 ;  /* 0x0000000000017941 */ /* 0x000fea0003800000 */
.L_x_302:
[----:B------:R-:W-:-:S13]  /*b950*/  LOP3.LUT P1, RZ, R3, 0xff, RZ, 0xc0, !PT ;  /* 0x000000ff03ff7812 */ /* 0x000fda000782c0ff */
[----:B------:R-:W-:Y:S05]  /*b960*/  @P1 BRA `(.L_x_306) ;  /* 0xfffffff400001947 */ /* 0x000fea000383ffff */
[----:B------:R-:W-:Y:S05]  /*b970*/  BSYNC B0 ;  /* 0x0000000000007941 */ /* 0x000fea0003800000 */
.L_x_294:
[----:B------:R-:W-:-:S03]  /*b980*/  UMOV UR7, 0xffffffff ;  /* 0xffffffff00077882 */ /* 0x000fc60000000000 */
[----:B------:R-:W-:Y:S05]  /*b990*/  BRA.DIV UR7, `(.L_x_307) ;  /* 0x0000000207fc7947 */ /* 0x000fea000b800000 */
[----:B------:R-:W-:-:S13]  /*b9a0*/  ELECT P6, URZ, PT ;  /* 0x00000000003f782f */ /* 0x000fda00038c0000 */
.L_x_321:
[----:B------:R-:W-:Y:S04]  /*b9b0*/  BSSY B0, `(.L_x_308) ;  /* 0x000001a000007945 */ /* 0x000fe80003800000 */
[----:B------:R-:W-:Y:S05]  /*b9c0*/  @!P6 BRA `(.L_x_309) ;  /* 0x000000000060e947 */ /* 0x000fea0003800000 */
[----:B------:R-:W-:-:S04]  /*b9d0*/  ULOP3.LUT UR7, UR42, 0x2, URZ, 0xfc, !UPT ;  /* 0x000000022a077892 */ /* 0x000fc8000f8efc3f */
[----:B------:R-:W-:-:S06]  /*b9e0*/  UISETP.NE.AND UP0, UPT, UR7, 0x3, UPT ;  /* 0x000000030700788c */ /* 0x000fcc000bf05270 */
[----:B------:R-:W-:-:S13]  /*b9f0*/  PLOP3.LUT P0, PT, PT, PT, UP0, 0x80, 0x0 ;  /* 0x000000000000781c */ /* 0x000fda0003f0f008 */
[----:B------:R-:W-:Y:S05]  /*ba00*/  @!P0 BRA `(.L_x_310) ;  /* 0x0000000000048947 */ /* 0x000fea0003800000 */
[----:B------:R-:W-:Y:S01]  /*ba10*/  BPT.TRAP 0x1 ;  /* 0x000000040000795c */ /* 0x000fe20000300000 */
.L_x_310:
[----:B------:R-:W0:Y:S01]  /*ba20*/  S2R R3, SR_CgaCtaId ;  /* 0x0000000000037919 */ /* 0x000e220000008800 */
[----:B------:R-:W-:-:S04]  /*ba30*/  MOV R2, 0x400 ;  /* 0x0000040000027802 */ /* 0x000fc80000000f00 */
[----:B0-----:R-:W-:Y:S02]  /*ba40*/  LEA R3, R3, R2, 0x18 ;  /* 0x0000000203037211 */ /* 0x001fe400078ec0ff */
[----:B------:R-:W-:-:S03]  /*ba50*/  SHF.L.U32 R2, R0, 0x1f, RZ ;  /* 0x0000001f00027819 */ /* 0x000fc600000006ff */
[----:B------:R-:W-:-:S04]  /*ba60*/  VIADD R3, R3, 0x10 ;  /* 0x0000001003037836 */ /* 0x000fc80000000000 */
[C---:B------:R-:W-:Y:S02]  /*ba70*/  IMAD R7, R8.reuse, 0x8, R3 ;  /* 0x0000000808077824 */ /* 0x040fe400078e0203 */
[----:B------:R-:W-:Y:S02]  /*ba80*/  VIADD R8, R8, 0x1 ;  /* 0x0000000108087836 */ /* 0x000fe40000000000 */
[----:B------:R-:W0:Y:S03]  /*ba90*/  SYNCS.PHASECHK.TRANS64.TRYWAIT P0, [R7+URZ], R2 ;  /* 0x00000002070075a7 */ /* 0x000e26000800017f */
[----:B------:R-:W-:-:S04]  /*baa0*/  ISETP.NE.AND P1, PT, R8, 0x2, PT ;  /* 0x000000020800780c */ /* 0x000fc80003f25270 */
[----:B------:R-:W-:Y:S02]  /*bab0*/  SEL R5, RZ, 0x1, P1 ;  /* 0x00000001ff057807 */ /* 0x000fe40000800000 */
[----:B------:R-:W-:Y:S02]  /*bac0*/  SEL R8, R8, RZ, P1 ;  /* 0x000000ff08087207 */ /* 0x000fe40000800000 */
[----:B------:R-:W-:Y:S01]  /*bad0*/  LOP3.LUT R0, R0, R5, RZ, 0x3c, !PT ;  /* 0x0000000500007212 */ /* 0x000fe200078e3cff */
[----:B0-----:R-:W-:Y:S06]  /*bae0*/  @!P0 BRA `(.L_x_311) ;  /* 0x0000000000c88947 */ /* 0x001fec0003800000 */
.L_x_322:
[----:B------:R-:W-:Y:S01]  /*baf0*/  IMAD R3, R8, 0x8, R3 ;  /* 0x0000000808037824 */ /* 0x000fe200078e0203 */
[----:B------:R-:W-:-:S07]  /*bb00*/  SHF.L.U32 R0, R0, 0x1f, RZ ;  /* 0x0000001f00007819 */ /* 0x000fce00000006ff */
.L_x_312:
[----:B-1----:R1:W2:Y:S02]  /*bb10*/  SYNCS.PHASECHK.TRANS64.TRYWAIT P0, [R3+URZ], R0 ;  /* 0x00000000030075a7 */ /* 0x0022a4000800017f */
[----:B--2---:R-:W-:Y:S05]  /*bb20*/  @!P0 NANOSLEEP.SYNCS 0x989680 ;  /* 0x009896800000895d */ /* 0x004fea0003900000 */
[----:B------:R-:W2:Y:S02]  /*bb30*/  @!P0 SYNCS.PHASECHK.TRANS64 P0, [R3+URZ], R0 ;  /* 0x00000000030085a7 */ /* 0x000ea4000800007f */
[----:B--2---:R-:W-:Y:S05]  /*bb40*/  @!P0 BRA `(.L_x_312) ;  /* 0xfffffffc00f08947 */ /* 0x004fea000383ffff */
.L_x_309:
[----:B------:R-:W-:Y:S05]  /*bb50*/  BSYNC B0 ;  /* 0x0000000000007941 */ /* 0x000fea0003800000 */
.L_x_308:
[----:B------:R-:W-:Y:S05]  /*bb60*/  EXIT ;  /* 0x000000000000794d */ /* 0x000fea0003800000 */
.L_x_18:
[----:B0-----:R0:W1:Y:S02]  /*bb70*/  SYNCS.PHASECHK.TRANS64.TRYWAIT P0, [R159+URZ], R0 ;  /* 0x000000009f0075a7 */ /* 0x001064000800017f */
[----:B-1----:R-:W-:Y:S05]  /*bb80*/  @!P0 NANOSLEEP.SYNCS 0x989680 ;  /* 0x009896800000895d */ /* 0x002fea0003900000 */
[----:B------:R-:W1:Y:S02]  /*bb90*/  @!P0 SYNCS.PHASECHK.TRANS64 P0, [R159+URZ], R0 ;  /* 0x000000009f0085a7 */ /* 0x000e64000800007f */
[----:B-1----:R-:W-:Y:S05]  /*bba0*/  @!P0 BRA `(.L_x_18) ;  /* 0xfffffffc00f08947 */ /* 0x002fea000383ffff */
[----:B------:R-:W-:Y:S05]  /*bbb0*/  BRA `(.L_x_313) ;  /* 0xffffff5800f47947 */ /* 0x000fea000383ffff */
.L_x_23:
[----:B-1----:R1:W2:Y:S02]  /*bbc0*/  SYNCS.PHASECHK.TRANS64.TRYWAIT P1, [R3+URZ], R0 ;  /* 0x00000000030075a7 */ /* 0x0022a4000802017f */
[----:B--2---:R-:W-:Y:S05]  /*bbd0*/  @!P1 NANOSLEEP.SYNCS 0x989680 ;  /* 0x009896800000995d */ /* 0x004fea0003900000 */
[----:B------:R-:W2:Y:S02]  /*bbe0*/  @!P1 SYNCS.PHASECHK.TRANS64 P1, [R3+URZ], R0 ;  /* 0x00000000030095a7 */ /* 0x000ea4000802007f */
[----:B--2---:R-:W-:Y:S05]  /*bbf0*/  @!P1 BRA `(.L_x_23) ;  /* 0xfffffffc00f09947 */ /* 0x004fea000383ffff */
[----:B------:R-:W-:Y:S05]  /*bc00*/  BRA `(.L_x_22) ;  /* 0xffffff5c00647947 */ /* 0x000fea000383ffff */
.L_x_28:
[----:B-1----:R-:W-:-:S04]  /*bc10*/  IMAD.U32 R5, RZ, RZ, UR7 ;  /* 0x00000007ff057e24 */ /* 0x002fc8000f8e00ff */
[----:B------:R1:W2:Y:S03]  /*bc20*/  SYNCS.PHASECHK.TRANS64.TRYWAIT P1, [R5+URZ], R4 ;  /* 0x00000004050075a7 */ /* 0x0002a6000802017f */
[----:B--2---:R-:W-:Y:S05]  /*bc30*/  @!P1 NANOSLEEP.SYNCS 0x989680 ;  /* 0x009896800000995d */ /* 0x004fea0003900000 */
[----:B------:R-:W2:Y:S02]  /*bc40*/  @!P1 SYNCS.PHASECHK.TRANS64 P1, [R5+URZ], R4 ;  /* 0x00000004050095a7 */ /* 0x000ea4000802007f */
[----:B--2---:R-:W-:Y:S05]  /*bc50*/  @!P1 BRA `(.L_x_28) ;  /* 0xfffffffc00ec9947 */ /* 0x004fea000383ffff */
[----:B------:R-:W-:Y:S05]  /*bc60*/  BRA `(.L_x_27) ;  /* 0xffffff6000c07947 */ /* 0x000fea000383ffff */
.L_x_34:
[----:B0-----:R0:W1:Y:S02]  /*bc70*/  SYNCS.PHASECHK.TRANS64.TRYWAIT P0, [R159+URZ+0x10], R0 ;  /* 0x000010009f0075a7 */ /* 0x001064000800017f */
[----:B-1----:R-:W-:Y:S05]  /*bc80*/  @!P0 NANOSLEEP.SYNCS 0x989680 ;  /* 0x009896800000895d */ /* 0x002fea0003900000 */
[----:B------:R-:W1:Y:S02]  /*bc90*/  @!P0 SYNCS.PHASECHK.TRANS64 P0, [R159+URZ+0x10], R0 ;  /* 0x000010009f0085a7 */ /* 0x000e64000800007f */
[----:B-1----:R-:W-:Y:S05]  /*bca0*/  @!P0 BRA `(.L_x_34) ;  /* 0xfffffffc00f08947 */ /* 0x002fea000383ffff */
[----:B------:R-:W-:Y:S05]  /*bcb0*/  BRA `(.L_x_314) ;  /* 0xffffff6800a07947 */ /* 0x000fea000383ffff */
.L_x_295:
[----:B------:R-:W-:Y:S01]  /*bcc0*/  BSSY B1, `(.L_x_315) ;  /* 0x0000006000017945 */ /* 0x000fe20003800000 */
[----:B------:R-:W-:-:S07]  /*bcd0*/  IMAD.MOV.U32 R15, RZ, RZ, -0x1 ;  /* 0xffffffffff0f7424 */ /* 0x000fce00078e00ff */
[----:B------:R-:W-:Y:S05]  /*bce0*/  WARPSYNC.COLLECTIVE R15, `(.L_x_316) ;  /* 0x000000000f0c7348 */ /* 0x000fea0003c00000 */
[----:B------:R-:W-:Y:S02]  /*bcf0*/  ELECT P6, UR62, PT ;  /* 0x00000000003e782f */ /* 0x000fe400038c0000 */
[----:B------:R-:W-:Y:S01]  /*bd00*/  MOV R14, UR62 ;  /* 0x0000003e000e7c02 */ /* 0x000fe20008000f00 */
[----:B------:R-:W-:Y:S10]  /*bd10*/  ENDCOLLECTIVE ;  /* 0x000000000000791b */ /* 0x000ff40003800000 */
.L_x_316:
[----:B------:R-:W-:Y:S05]  /*bd20*/  BSYNC B1 ;  /* 0x0000000000017941 */ /* 0x000fea0003800000 */
.L_x_315:
[----:B------:R-:W-:Y:S05]  /*bd30*/  BRA `(.L_x_317) ;  /* 0xfffffff000187947 */ /* 0x000fea000383ffff */
.L_x_298:
[----:B0-----:R0:W1:Y:S02]  /*bd40*/  SYNCS.PHASECHK.TRANS64.TRYWAIT P1, [R12+URZ+0x10], R3 ;  /* 0x000010030c0075a7 */ /* 0x001064000802017f */
[----:B-1----:R-:W-:Y:S05]  /*bd50*/  @!P1 NANOSLEEP.SYNCS 0x989680 ;  /* 0x009896800000995d */ /* 0x002fea0003900000 */
[----:B------:R-:W1:Y:S02]  /*bd60*/  @!P1 SYNCS.PHASECHK.TRANS64 P1, [R12+URZ+0x10], R3 ;  /* 0x000010030c0095a7 */ /* 0x000e64000802007f */
[----:B-1----:R-:W-:Y:S05]  /*bd70*/  @!P1 BRA `(.L_x_298) ;  /* 0xfffffffc00f09947 */ /* 0x002fea000383ffff */
[----:B------:R-:W-:Y:S05]  /*bd80*/  BRA `(.L_x_318) ;  /* 0xfffffff0004c7947 */ /* 0x000fea000383ffff */
.L_x_307:
[----:B------:R-:W-:Y:S01]  /*bd90*/  BSSY B0, `(.L_x_319) ;  /* 0x0000006000007945 */ /* 0x000fe20003800000 */
[----:B------:R-:W-:-:S07]  /*bda0*/  IMAD.MOV.U32 R15, RZ, RZ, -0x1 ;  /* 0xffffffffff0f7424 */ /* 0x000fce00078e00ff */
[----:B------:R-:W-:Y:S05]  /*bdb0*/  WARPSYNC.COLLECTIVE R15, `(.L_x_320) ;  /* 0x000000000f0c7348 */ /* 0x000fea0003c00000 */
[----:B------:R-:W-:Y:S02]  /*bdc0*/  ELECT P6, UR62, PT ;  /* 0x00000000003e782f */ /* 0x000fe400038c0000 */
[----:B------:R-:W-:Y:S01]  /*bdd0*/  MOV R14, UR62 ;  /* 0x0000003e000e7c02 */ /* 0x000fe20008000f00 */
[----:B------:R-:W-:Y:S10]  /*bde0*/  ENDCOLLECTIVE ;  /* 0x000000000000791b */ /* 0x000ff40003800000 */
.L_x_320:
[----:B------:R-:W-:Y:S05]  /*bdf0*/  BSYNC B0 ;  /* 0x0000000000007941 */ /* 0x000fea0003800000 */
.L_x_319:
[----:B------:R-:W-:Y:S05]  /*be00*/  BRA `(.L_x_321) ;  /* 0xfffffff800e87947 */ /* 0x000fea000383ffff */
.L_x_311:
[----:B0-----:R0:W1:Y:S02]  /*be10*/  SYNCS.PHASECHK.TRANS64.TRYWAIT P0, [R7+URZ], R2 ;  /* 0x00000002070075a7 */ /* 0x001064000800017f */
[----:B-1----:R-:W-:Y:S05]  /*be20*/  @!P0 NANOSLEEP.SYNCS 0x989680 ;  /* 0x009896800000895d */ /* 0x002fea0003900000 */
[----:B------:R-:W1:Y:S02]  /*be30*/  @!P0 SYNCS.PHASECHK.TRANS64 P0, [R7+URZ], R2 ;  /* 0x00000002070085a7 */ /* 0x000e64000800007f */
[----:B-1----:R-:W-:Y:S05]  /*be40*/  @!P0 BRA `(.L_x_311) ;  /* 0xfffffffc00f08947 */ /* 0x002fea000383ffff */
[----:B------:R-:W-:Y:S05]  /*be50*/  BRA `(.L_x_322) ;  /* 0xfffffffc00247947 */ /* 0x000fea000383ffff */
.L_x_323:
[----:B------:R-:W-:-:S00]  /*be60*/  BRA `(.L_x_323) ;  /* 0xfffffffc00fc7947 */ /* 0x000fc0000383ffff */
[----:B------:R-:W-:-:S00]  /*be70*/  NOP ;  /* 0x0000000000007918 */ /* 0x000fc00000000000 */
        /* <DEDUP_REMOVED lines=8> */
.L_x_324:


//--------------------- .nv.global.init           --------------------------
	.section	.nv.global.init,"aw",@progbits
.nv.global.init:
	.type		$str$22,@object
	.size		$str$22,($str$23 - $str$22)
$str$22:
        /*0000*/ 	.byte	0x6b, 0x5f, 0x74, 0x69, 0x6c, 0x65, 0x5f, 0x63, 0x6f, 0x75, 0x6e, 0x74, 0x20, 0x3e, 0x3d, 0x20
        /*0010*/ 	.byte	0x31, 0x00
	.type		$str$23,@object
	.size		$str$23,(__unnamed_1 - $str$23)
$str$23:
        /*0012*/ 	.byte	0x2f, 0x74, 0x6d, 0x70, 0x2f, 0x63, 0x75, 0x74, 0x6c, 0x61, 0x73, 0x73, 0x5f, 0x73, 0x77, 0x65
        /*0022*/ 	.byte	0x65, 0x70, 0x5f, 0x73, 0x72, 0x63, 0x2f, 0x69, 0x6e, 0x63, 0x6c, 0x75, 0x64, 0x65, 0x2f, 0x63
        /*0032*/ 	.byte	0x75, 0x74, 0x6c, 0x61, 0x73, 0x73, 0x2f, 0x67, 0x65, 0x6d, 0x6d, 0x2f, 0x63, 0x6f, 0x6c, 0x6c
        /*0042*/ 	.byte	0x65, 0x63, 0x74, 0x69, 0x76, 0x65, 0x2f, 0x73, 0x6d, 0x39, 0x30, 0x5f, 0x6d, 0x6d, 0x61, 0x5f
        /*0052*/ 	.byte	0x74, 0x6d, 0x61, 0x5f, 0x67, 0x6d, 0x6d, 0x61, 0x5f, 0x73, 0x73, 0x5f, 0x77, 0x61, 0x72, 0x70
        /*0062*/ 	.byte	0x73, 0x70, 0x65, 0x63, 0x69, 0x61, 0x6c, 0x69, 0x7a, 0x65, 0x64, 0x2e, 0x68, 0x70, 0x70, 0x00
	.type		__unnamed_1,@object
	.size		__unnamed_1,(.L_0 - __unnamed_1)
__unnamed_1:
        /*0072*/ 	.byte	0x76, 0x6f, 0x69, 0x64, 0x20, 0x63, 0x75, 0x74, 0x6c, 0x61, 0x73, 0x73, 0x3a, 0x3a, 0x67, 0x65
        /* <DEDUP_REMOVED lines=180> */
        /*0bc2*/ 	.byte	0x65, 0x3a, 0x3a, 0x69, 0x64, 0x65, 0x6e, 0x74, 0x69, 0x74, 0x79, 0x5d, 0x00
.L_0:


//--------------------- .nv.shared._ZN7cutlass13device_kernelINS_4gemm6kernel13GemmUniversalIN4cute5tupleIJiiiiEEENS1_10collective13CollectiveMmaINS1_34MainloopSm90TmaGmmaWarpSpecializedILi2ENS5_IJNS4_1CILi2EEENSA_ILi1EEESC_EEENS1_32KernelTmaWarpSpecializedPingpongEEENS5_IJNSA_ILi64EEENSA_ILi256EEENSA_ILi128EEEEEENS_10bfloat16_tENS5_IJlSC_lEEESK_SL_NS4_8TiledMMAINS4_8MMA_AtomIJNS4_4SM904GMMA28MMA_64x256x16_F32BF16BF16_SSILNSP_5MajorE0ELSR_0ELNSP_7ScaleInE1ELSS_1EEEEEENS4_6LayoutINS5_IJSC_SC_SC_EEENS5_IJNSA_ILi0EEESX_SX_EEEEENS5_IJNS4_10UnderscoreES10_S10_EEEEENS4_13SM90_TMA_LOADENS4_14ComposedLayoutINS4_7SwizzleILi3ELi4ELi3EEENS4_18smem_ptr_flag_bitsILi16EEENSV_INS5_IJNSA_ILi8EEESG_EEENS5_IJSG_SC_EEEEEEEvNS4_8identityENS4_23SM90_TMA_LOAD_MULTICASTES1D_vS1E_EENS_8epilogue10collective6detail29Sm90TmaWarpSpecializedAdapterINS1I_15DefaultEpilogueISK_SL_SL_NS1H_6thread17LinearCombinationISK_Li1EffLNS1M_9ScaleType4KindE0ELNS_15FloatRoundStyleE2ESK_EENS1_15EpilogueDefaultEEEEEvvEEEEvNT_6ParamsE --------------------------
	.section	.nv.shared._ZN7cutlass13device_kernelINS_4gemm6kernel13GemmUniversalIN4cute5tupleIJiiiiEEENS1_10collective13CollectiveMmaINS1_34MainloopSm90TmaGmmaWarpSpecializedILi2ENS5_IJNS4_1CILi2EEENSA_ILi1EEESC_EEENS1_32KernelTmaWarpSpecializedPingpongEEENS5_IJNSA_ILi64EEENSA_ILi256EEENSA_ILi128EEEEEENS_10bfloat16_tENS5_IJlSC_lEEESK_SL_NS4_8TiledMMAINS4_8MMA_AtomIJNS4_4SM904GMMA28MMA_64x256x16_F32BF16BF16_SSILNSP_5MajorE0ELSR_0ELNSP_7ScaleInE1ELSS_1EEEEEENS4_6LayoutINS5_IJSC_SC_SC_EEENS5_IJNSA_ILi0EEESX_SX_EEEEENS5_IJNS4_10UnderscoreES10_S10_EEEEENS4_13SM90_TMA_LOADENS4_14ComposedLayoutINS4_7SwizzleILi3ELi4ELi3EEENS4_18smem_ptr_flag_bitsILi16EEENSV_INS5_IJNSA_ILi8EEESG_EEENS5_IJSG_SC_EEEEEEEvNS4_8identityENS4_23SM90_TMA_LOAD_MULTICASTES1D_vS1E_EENS_8epilogue10collective6detail29Sm90TmaWarpSpecializedAdapterINS1I_15DefaultEpilogueISK_SL_SL_NS1H_6thread17LinearCombinationISK_Li1EffLNS1M_9ScaleType4KindE0ELNS_15FloatRoundStyleE2ESK_EENS1_15EpilogueDefaultEEEEEvvEEEEvNT_6ParamsE,"aw",@nobits
	.sectionflags	@""
	.align	16
	.zero		1024


//--------------------- .nv.shared.reserved.0     --------------------------
	.section	.nv.shared.reserved.0,"aw",@nobits
	.weak		__nv_reservedSMEM_offset_0_alias
	.size		__nv_reservedSMEM_offset_0_alias, 0, 0
	.other		__nv_reservedSMEM_offset_0_alias,@"STO_CUDA_RESERVED_SHARED STV_DEFAULT"
__nv_reservedSMEM_offset_0_alias:
	.zero		0


//--------------------- .nv.global                --------------------------
	.section	.nv.global,"aw",@nobits
.nv.global:
	.type		_ZN39_INTERNAL_208301b9_4_k_cu_a99b0d01_29984cute1_E,@object
	.size		_ZN39_INTERNAL_208301b9_4_k_cu_a99b0d01_29984cute1_E,(_ZN39_INTERNAL_208301b9_4_k_cu_a99b0d01_29984cuda3std3__45__cpo6cbeginE - _ZN39_INTERNAL_208301b9_4_k_cu_a99b0d01_29984cute1_E)
_ZN39_INTERNAL_208301b9_4_k_cu_a99b0d01_29984cute1_E:
	.zero		1
	.type		_ZN39_INTERNAL_208301b9_4_k_cu_a99b0d01_29984cuda3std3__45__cpo6cbeginE,@object
	.size		_ZN39_INTERNAL_208301b9_4_k_cu_a99b0d01_29984cuda3std3__45__cpo6cbeginE,(_ZN39_INTERNAL_208301b9_4_k_cu_a99b0d01_29984cuda3std3__48in_placeE - _ZN39_INTERNAL_208301b9_4_k_cu_a99b0d01_29984cuda3std3__45__cpo6cbeginE)
_ZN39_INTERNAL_208301b9_4_k_cu_a99b0d01_29984cuda3std3__45__cpo6cbeginE:
	.zero		1
	.type		_ZN39_INTERNAL_208301b9_4_k_cu_a99b0d01_29984cuda3std3__48in_placeE,@object
	.size		_ZN39_INTERNAL_208301b9_4_k_cu_a99b0d01_29984cuda3std3__48in_placeE,(_ZN39_INTERNAL_208301b9_4_k_cu_a99b0d01_29984cuda3std6ranges3__45__cpo9iter_moveE - _ZN39_INTERNAL_208301b9_4_k_cu_a99b0d01_29984cuda3std3__48in_placeE)
_ZN39_INTERNAL_208301b9_4_k_cu_a99b0d01_29984cuda3std3__48in_placeE:
	.zero		1
	.type		_ZN39_INTERNAL_208301b9_4_k_cu_a99b0d01_29984cuda3std6ranges3__45__cpo9iter_moveE,@object
	.size		_ZN39_INTERNAL_208301b9_4_k_cu_a99b0d01_29984cuda3std6ranges3__45__cpo9iter_moveE,(_ZN39_INTERNAL_208301b9_4_k_cu_a99b0d01_29984cuda3std3__45__cpo5beginE - _ZN39_INTERNAL_208301b9_4_k_cu_a99b0d01_29984cuda3std6ranges3__45__cpo9iter_moveE)
_ZN39_INTERNAL_208301b9_4_k_cu_a99b0d01_29984cuda3std6ranges3__45__cpo9iter_moveE:
	.zero		1
	.type		_ZN39_INTERNAL_208301b9_4_k_cu_a99b0d01_29984cuda3std3__45__cpo5beginE,@object
	.size		_ZN39_INTERNAL_208301b9_4_k_cu_a99b0d01_29984cuda3std3__45__cpo5beginE,(_ZN39_INTERNAL_208301b9_4_k_cu_a99b0d01_29984cuda3std3__441_GLOBAL__N__208301b9_4_k_cu_a99b0d01_29986ignoreE - _ZN39_INTERNAL_208301b9_4_k_cu_a99b0d01_29984cuda3std3__45__cpo5beginE)
_ZN39_INTERNAL_208301b9_4_k_cu_a99b0d01_29984cuda3std3__45__cpo5beginE:
	.zero		1
	.type		_ZN39_INTERNAL_208301b9_4_k_cu_a99b0d01_29984cuda3std3__441_GLOBAL__N__208301b9_4_k_cu_a99b0d01_29986ignoreE,@object
	.size		_ZN39_INTERNAL_208301b9_4_k_cu_a99b0d01_29984cuda3std3__441_GLOBAL__N__208301b9_4_k_cu_a99b0d01_29986ignoreE,(_ZN39_INTERNAL_208301b9_4_k_cu_a99b0d01_29984cute7productE - _ZN39_INTERNAL_208301b9_4_k_cu_a99b0d01_29984cuda3std3__441_GLOBAL__N__208301b9_4_k_cu_a99b0d01_29986ignoreE)
_ZN39_INTERNAL_208301b9_4_k_cu_a99b0d01_29984cuda3std3__441_GLOBAL__N__208301b9_4_k_cu_a99b0d01_29986ignoreE:
	.zero		1
	.type		_ZN39_INTERNAL_208301b9_4_k_cu_a99b0d01_29984cute7productE,@object
	.size		_ZN39_INTERNAL_208301b9_4_k_cu_a99b0d01_29984cute7productE,(_ZN39_INTERNAL_208301b9_4_k_cu_a99b0d01_29984cuda3std3__45__cpo3endE - _ZN39_INTERNAL_208301b9_4_k_cu_a99b0d01_29984cute7productE)
_ZN39_INTERNAL_208301b9_4_k_cu_a99b0d01_29984cute7productE:
	.zero		1
	.type		_ZN39_INTERNAL_208301b9_4_k_cu_a99b0d01_29984cuda3std3__45__cpo3endE,@object
	.size		_ZN39_INTERNAL_208301b9_4_k_cu_a99b0d01_29984cuda3std3__45__cpo3endE,(_ZN39_INTERNAL_208301b9_4_k_cu_a99b0d01_29984cuda3std3__419piecewise_constructE - _ZN39_INTERNAL_208301b9_4_k_cu_a99b0d01_29984cuda3std3__45__cpo3endE)
_ZN39_INTERNAL_208301b9_4_k_cu_a99b0d01_29984cuda3std3__45__cpo3endE:
	.zero		1
	.type		_ZN39_INTERNAL_208301b9_4_k_cu_a99b0d01_29984cuda3std3__419piecewise_constructE,@object
	.size		_ZN39_INTERNAL_208301b9_4_k_cu_a99b0d01_29984cuda3std3__419piecewise_constructE,(_ZN39_INTERNAL_208301b9_4_k_cu_a99b0d01_29984cuda3std3__45__cpo4cendE - _ZN39_INTERNAL_208301b9_4_k_cu_a99b0d01_29984cuda3std3__419piecewise_constructE)
_ZN39_INTERNAL_208301b9_4_k_cu_a99b0d01_29984cuda3std3__419piecewise_constructE:
	.zero		1
	.type		_ZN39_INTERNAL_208301b9_4_k_cu_a99b0d01_29984cuda3std3__45__cpo4cendE,@object
	.size		_ZN39_INTERNAL_208301b9_4_k_cu_a99b0d01_29984cuda3std3__45__cpo4cendE,(_ZN39_INTERNAL_208301b9_4_k_cu_a99b0d01_29984cuda3std6ranges3__45__cpo4swapE - _ZN39_INTERNAL_208301b9_4_k_cu_a99b0d01_29984cuda3std3__45__cpo4cendE)
_ZN39_INTERNAL_208301b9_4_k_cu_a99b0d01_29984cuda3std3__45__cpo4cendE:
	.zero		1
	.type		_ZN39_INTERNAL_208301b9_4_k_cu_a99b0d01_29984cuda3std6ranges3__45__cpo4swapE,@object
	.size		_ZN39_INTERNAL_208301b9_4_k_cu_a99b0d01_29984cuda3std6ranges3__45__cpo4swapE,(.L_8 - _ZN39_INTERNAL_208301b9_4_k_cu_a99b0d01_29984cuda3std6ranges3__45__cpo4swapE)
_ZN39_INTERNAL_208301b9_4_k_cu_a99b0d01_29984cuda3std6ranges3__45__cpo4swapE:
	.zero		1
.L_8:


//--------------------- .nv.constant0._ZN7cutlass13device_kernelINS_4gemm6kernel13GemmUniversalIN4cute5tupleIJiiiiEEENS1_10collective13CollectiveMmaINS1_34MainloopSm90TmaGmmaWarpSpecializedILi2ENS5_IJNS4_1CILi2EEENSA_ILi1EEESC_EEENS1_32KernelTmaWarpSpecializedPingpongEEENS5_IJNSA_ILi64EEENSA_ILi256EEENSA_ILi128EEEEEENS_10bfloat16_tENS5_IJlSC_lEEESK_SL_NS4_8TiledMMAINS4_8MMA_AtomIJNS4_4SM904GMMA28MMA_64x256x16_F32BF16BF16_SSILNSP_5MajorE0ELSR_0ELNSP_7ScaleInE1ELSS_1EEEEEENS4_6LayoutINS5_IJSC_SC_SC_EEENS5_IJNSA_ILi0EEESX_SX_EEEEENS5_IJNS4_10UnderscoreES10_S10_EEEEENS4_13SM90_TMA_LOADENS4_14ComposedLayoutINS4_7SwizzleILi3ELi4ELi3EEENS4_18smem_ptr_flag_bitsILi16EEENSV_INS5_IJNSA_ILi8EEESG_EEENS5_IJSG_SC_EEEEEEEvNS4_8identityENS4_23SM90_TMA_LOAD_MULTICASTES1D_vS1E_EENS_8epilogue10collective6detail29Sm90TmaWarpSpecializedAdapterINS1I_15DefaultEpilogueISK_SL_SL_NS1H_6thread17LinearCombinationISK_Li1EffLNS1M_9ScaleType4KindE0ELNS_15FloatRoundStyleE2ESK_EENS1_15EpilogueDefaultEEEEEvvEEEEvNT_6ParamsE --------------------------
	.section	.nv.constant0._ZN7cutlass13device_kernelINS_4gemm6kernel13GemmUniversalIN4cute5tupleIJiiiiEEENS1_10collective13CollectiveMmaINS1_34MainloopSm90TmaGmmaWarpSpecializedILi2ENS5_IJNS4_1CILi2EEENSA_ILi1EEESC_EEENS1_32KernelTmaWarpSpecializedPingpongEEENS5_IJNSA_ILi64EEENSA_ILi256EEENSA_ILi128EEEEEENS_10bfloat16_tENS5_IJlSC_lEEESK_SL_NS4_8TiledMMAINS4_8MMA_AtomIJNS4_4SM904GMMA28MMA_64x256x16_F32BF16BF16_SSILNSP_5MajorE0ELSR_0ELNSP_7ScaleInE1ELSS_1EEEEEENS4_6LayoutINS5_IJSC_SC_SC_EEENS5_IJNSA_ILi0EEESX_SX_EEEEENS5_IJNS4_10UnderscoreES10_S10_EEEEENS4_13SM90_TMA_LOADENS4_14ComposedLayoutINS4_7SwizzleILi3ELi4ELi3EEENS4_18smem_ptr_flag_bitsILi16EEENSV_INS5_IJNSA_ILi8EEESG_EEENS5_IJSG_SC_EEEEEEEvNS4_8identityENS4_23SM90_TMA_LOAD_MULTICASTES1D_vS1E_EENS_8epilogue10collective6detail29Sm90TmaWarpSpecializedAdapterINS1I_15DefaultEpilogueISK_SL_SL_NS1H_6thread17LinearCombinationISK_Li1EffLNS1M_9ScaleType4KindE0ELNS_15FloatRoundStyleE2ESK_EENS1_15EpilogueDefaultEEEEEvvEEEEvNT_6ParamsE,"a",@progbits
	.sectionflags	@""
	.align	4
.nv.constant0._ZN7cutlass13device_kernelINS_4gemm6kernel13GemmUniversalIN4cute5tupleIJiiiiEEENS1_10collective13CollectiveMmaINS1_34MainloopSm90TmaGmmaWarpSpecializedILi2ENS5_IJNS4_1CILi2EEENSA_ILi1EEESC_EEENS1_32KernelTmaWarpSpecializedPingpongEEENS5_IJNSA_ILi64EEENSA_ILi256EEENSA_ILi128EEEEEENS_10bfloat16_tENS5_IJlSC_lEEESK_SL_NS4_8TiledMMAINS4_8MMA_AtomIJNS4_4SM904GMMA28MMA_64x256x16_F32BF16BF16_SSILNSP_5MajorE0ELSR_0ELNSP_7ScaleInE1ELSS_1EEEEEENS4_6LayoutINS5_IJSC_SC_SC_EEENS5_IJNSA_ILi0EEESX_SX_EEEEENS5_IJNS4_10UnderscoreES10_S10_EEEEENS4_13SM90_TMA_LOADENS4_14ComposedLayoutINS4_7SwizzleILi3ELi4ELi3EEENS4_18smem_ptr_flag_bitsILi16EEENSV_INS5_IJNSA_ILi8EEESG_EEENS5_IJSG_SC_EEEEEEEvNS4_8identityENS4_23SM90_TMA_LOAD_MULTICASTES1D_vS1E_EENS_8epilogue10collective6detail29Sm90TmaWarpSpecializedAdapterINS1I_15DefaultEpilogueISK_SL_SL_NS1H_6thread17LinearCombinationISK_Li1EffLNS1M_9ScaleType4KindE0ELNS_15FloatRoundStyleE2ESK_EENS1_15EpilogueDefaultEEEEEvvEEEEvNT_6ParamsE:
	.zero		1664


//--------------------- SYMBOLS --------------------------

	.type		.nv.reservedSmem.offset0,@object
	.size		.nv.reservedSmem.offset0,0x4
	.type		__assertfail,@function
